	.target	sm_90a

	.elftype	@"ET_EXEC"


//--------------------- .note.nv.tkinfo           --------------------------
	.section	.note.nv.tkinfo,"",@"SHT_NOTE"
	.sectionflags	@"SHF_NOTE_NV_TKINFO"
	.tkinfo
        /*0018*/ 	.word	0x00000002
        /*0030*/ 	.string	""
        /*0030*/ 	.string	"ptxas"
        /*0030*/ 	.string	"Cuda compilation tools, release 13.0, V13.0.88"
        /*0030*/ 	.string	"Build cuda_13.0.r13.0/compiler.36424714_0"
        /*0030*/ 	.string	"-arch sm_90a -m 64 "



//--------------------- .note.nv.cuinfo           --------------------------
	.section	.note.nv.cuinfo,"",@"SHT_NOTE"
	.sectionflags	@"SHF_NOTE_NV_CUINFO"
        /*0018*/ 	.short	0x0002
        /*001a*/ 	.short	0x005a
        /*001c*/ 	.short	0x0082
	.zero		2


//--------------------- .nv.info                  --------------------------
	.section	.nv.info,"",@"SHT_CUDA_INFO"
	.align	4


	//----- nvinfo : EIATTR_REGCOUNT
	.align		4
        /*0000*/ 	.byte	0x04, 0x2f
        /*0002*/ 	.short	(.L_15 - .L_14)
	.align		4
.L_14:
        /*0004*/ 	.word	index@(_ZN7cutlass13device_kernelINS_4gemm6kernel13GemmUniversalIN4cute5tupleIJiiiiEEENS1_10collective13CollectiveMmaINS1_34MainloopSm90TmaGmmaWarpSpecializedILi3ENS5_IJNS4_1CILi2EEESB_NSA_ILi1EEEEEENS1_35KernelTmaWarpSpecializedCooperativeEEENS5_IJNSA_ILi128EEESG_NSA_ILi32EEEEEENS_10bfloat16_tENS5_IJlSC_lEEESJ_SK_NS4_8TiledMMAINS4_8MMA_AtomIJNS4_4SM904GMMA28MMA_64x128x16_F32BF16BF16_SSILNSO_5MajorE0ELSQ_0ELNSO_7ScaleInE1ELSR_1EEEEEENS4_6LayoutINS5_IJSB_SC_SC_EEENS5_IJSC_NSA_ILi0EEESW_EEEEENS5_IJNS4_10UnderscoreESZ_SZ_EEEEENS4_23SM90_TMA_LOAD_MULTICASTENS4_14ComposedLayoutINS4_7SwizzleILi2ELi4ELi3EEENS4_18smem_ptr_flag_bitsILi16EEENSU_INS5_IJNSA_ILi8EEESH_EEENS5_IJSH_SC_EEEEEEEvNS4_8identityES12_S1C_vS1D_EENS_8epilogue10collective6detail29Sm90TmaWarpSpecializedAdapterINS1G_15DefaultEpilogueISJ_SK_SK_NS1F_6thread17LinearCombinationISJ_Li1EffLNS1K_9ScaleType4KindE0ELNS_15FloatRoundStyleE2ESJ_EENS1_15EpilogueDefaultEEEEEvvEEEEvNT_6ParamsE)
        /*0008*/ 	.word	0x000000a8


	//----- nvinfo : EIATTR_FRAME_SIZE
	.align		4
.L_15:
        /*000c*/ 	.byte	0x04, 0x11
        /*000e*/ 	.short	(.L_17 - .L_16)
	.align		4
.L_16:
        /*0010*/ 	.word	index@(_ZN7cutlass13device_kernelINS_4gemm6kernel13GemmUniversalIN4cute5tupleIJiiiiEEENS1_10collective13CollectiveMmaINS1_34MainloopSm90TmaGmmaWarpSpecializedILi3ENS5_IJNS4_1CILi2EEESB_NSA_ILi1EEEEEENS1_35KernelTmaWarpSpecializedCooperativeEEENS5_IJNSA_ILi128EEESG_NSA_ILi32EEEEEENS_10bfloat16_tENS5_IJlSC_lEEESJ_SK_NS4_8TiledMMAINS4_8MMA_AtomIJNS4_4SM904GMMA28MMA_64x128x16_F32BF16BF16_SSILNSO_5MajorE0ELSQ_0ELNSO_7ScaleInE1ELSR_1EEEEEENS4_6LayoutINS5_IJSB_SC_SC_EEENS5_IJSC_NSA_ILi0EEESW_EEEEENS5_IJNS4_10UnderscoreESZ_SZ_EEEEENS4_23SM90_TMA_LOAD_MULTICASTENS4_14ComposedLayoutINS4_7SwizzleILi2ELi4ELi3EEENS4_18smem_ptr_flag_bitsILi16EEENSU_INS5_IJNSA_ILi8EEESH_EEENS5_IJSH_SC_EEEEEEEvNS4_8identityES12_S1C_vS1D_EENS_8epilogue10collective6detail29Sm90TmaWarpSpecializedAdapterINS1G_15DefaultEpilogueISJ_SK_SK_NS1F_6thread17LinearCombinationISJ_Li1EffLNS1K_9ScaleType4KindE0ELNS_15FloatRoundStyleE2ESJ_EENS1_15EpilogueDefaultEEEEEvvEEEEvNT_6ParamsE)
        /*0014*/ 	.word	0x00000000


	//----- nvinfo : EIATTR_MIN_STACK_SIZE
	.align		4
.L_17:
        /*0018*/ 	.byte	0x04, 0x12
        /*001a*/ 	.short	(.L_19 - .L_18)
	.align		4
.L_18:
        /*001c*/ 	.word	index@(_ZN7cutlass13device_kernelINS_4gemm6kernel13GemmUniversalIN4cute5tupleIJiiiiEEENS1_10collective13CollectiveMmaINS1_34MainloopSm90TmaGmmaWarpSpecializedILi3ENS5_IJNS4_1CILi2EEESB_NSA_ILi1EEEEEENS1_35KernelTmaWarpSpecializedCooperativeEEENS5_IJNSA_ILi128EEESG_NSA_ILi32EEEEEENS_10bfloat16_tENS5_IJlSC_lEEESJ_SK_NS4_8TiledMMAINS4_8MMA_AtomIJNS4_4SM904GMMA28MMA_64x128x16_F32BF16BF16_SSILNSO_5MajorE0ELSQ_0ELNSO_7ScaleInE1ELSR_1EEEEEENS4_6LayoutINS5_IJSB_SC_SC_EEENS5_IJSC_NSA_ILi0EEESW_EEEEENS5_IJNS4_10UnderscoreESZ_SZ_EEEEENS4_23SM90_TMA_LOAD_MULTICASTENS4_14ComposedLayoutINS4_7SwizzleILi2ELi4ELi3EEENS4_18smem_ptr_flag_bitsILi16EEENSU_INS5_IJNSA_ILi8EEESH_EEENS5_IJSH_SC_EEEEEEEvNS4_8identityES12_S1C_vS1D_EENS_8epilogue10collective6detail29Sm90TmaWarpSpecializedAdapterINS1G_15DefaultEpilogueISJ_SK_SK_NS1F_6thread17LinearCombinationISJ_Li1EffLNS1K_9ScaleType4KindE0ELNS_15FloatRoundStyleE2ESJ_EENS1_15EpilogueDefaultEEEEEvvEEEEvNT_6ParamsE)
        /*0020*/ 	.word	0x00000000
.L_19:


//--------------------- .nv.compat                --------------------------
	.section	.nv.compat,"",@"SHT_CUDA_COMPAT_INFO"
	.align	4
        /*0000*/ 	.byte	0x02, 0x09, 0x01, 0x00, 0x02, 0x02, 0x04, 0x00, 0x02, 0x05, 0x05, 0x00, 0x03, 0x07, 0x01, 0x01
        /*0010*/ 	.byte	0x02, 0x03, 0x01, 0x00, 0x02, 0x06, 0x01, 0x00, 0x04, 0x0b, 0x08, 0x00, 0x00, 0x00, 0x00, 0x00
        /*0020*/ 	.byte	0x00, 0x00, 0x00, 0x00


//--------------------- .nv.info._ZN7cutlass13device_kernelINS_4gemm6kernel13GemmUniversalIN4cute5tupleIJiiiiEEENS1_10collective13CollectiveMmaINS1_34MainloopSm90TmaGmmaWarpSpecializedILi3ENS5_IJNS4_1CILi2EEESB_NSA_ILi1EEEEEENS1_35KernelTmaWarpSpecializedCooperativeEEENS5_IJNSA_ILi128EEESG_NSA_ILi32EEEEEENS_10bfloat16_tENS5_IJlSC_lEEESJ_SK_NS4_8TiledMMAINS4_8MMA_AtomIJNS4_4SM904GMMA28MMA_64x128x16_F32BF16BF16_SSILNSO_5MajorE0ELSQ_0ELNSO_7ScaleInE1ELSR_1EEEEEENS4_6LayoutINS5_IJSB_SC_SC_EEENS5_IJSC_NSA_ILi0EEESW_EEEEENS5_IJNS4_10UnderscoreESZ_SZ_EEEEENS4_23SM90_TMA_LOAD_MULTICASTENS4_14ComposedLayoutINS4_7SwizzleILi2ELi4ELi3EEENS4_18smem_ptr_flag_bitsILi16EEENSU_INS5_IJNSA_ILi8EEESH_EEENS5_IJSH_SC_EEEEEEEvNS4_8identityES12_S1C_vS1D_EENS_8epilogue10collective6detail29Sm90TmaWarpSpecializedAdapterINS1G_15DefaultEpilogueISJ_SK_SK_NS1F_6thread17LinearCombinationISJ_Li1EffLNS1K_9ScaleType4KindE0ELNS_15FloatRoundStyleE2ESJ_EENS1_15EpilogueDefaultEEEEEvvEEEEvNT_6ParamsE --------------------------
	.section	.nv.info._ZN7cutlass13device_kernelINS_4gemm6kernel13GemmUniversalIN4cute5tupleIJiiiiEEENS1_10collective13CollectiveMmaINS1_34MainloopSm90TmaGmmaWarpSpecializedILi3ENS5_IJNS4_1CILi2EEESB_NSA_ILi1EEEEEENS1_35KernelTmaWarpSpecializedCooperativeEEENS5_IJNSA_ILi128EEESG_NSA_ILi32EEEEEENS_10bfloat16_tENS5_IJlSC_lEEESJ_SK_NS4_8TiledMMAINS4_8MMA_AtomIJNS4_4SM904GMMA28MMA_64x128x16_F32BF16BF16_SSILNSO_5MajorE0ELSQ_0ELNSO_7ScaleInE1ELSR_1EEEEEENS4_6LayoutINS5_IJSB_SC_SC_EEENS5_IJSC_NSA_ILi0EEESW_EEEEENS5_IJNS4_10UnderscoreESZ_SZ_EEEEENS4_23SM90_TMA_LOAD_MULTICASTENS4_14ComposedLayoutINS4_7SwizzleILi2ELi4ELi3EEENS4_18smem_ptr_flag_bitsILi16EEENSU_INS5_IJNSA_ILi8EEESH_EEENS5_IJSH_SC_EEEEEEEvNS4_8identityES12_S1C_vS1D_EENS_8epilogue10collective6detail29Sm90TmaWarpSpecializedAdapterINS1G_15DefaultEpilogueISJ_SK_SK_NS1F_6thread17LinearCombinationISJ_Li1EffLNS1K_9ScaleType4KindE0ELNS_15FloatRoundStyleE2ESJ_EENS1_15EpilogueDefaultEEEEEvvEEEEvNT_6ParamsE,"",@"SHT_CUDA_INFO"
	.sectionflags	@""
	.align	4


	//----- nvinfo : EIATTR_CUDA_API_VERSION
	.align		4
        /*0000*/ 	.byte	0x04, 0x37
        /*0002*/ 	.short	(.L_21 - .L_20)
.L_20:
        /*0004*/ 	.word	0x00000082


	//----- nvinfo : EIATTR_KPARAM_INFO
	.align		4
.L_21:
        /*0008*/ 	.byte	0x04, 0x17
        /*000a*/ 	.short	(.L_23 - .L_22)
.L_22:
        /*000c*/ 	.word	0x00000000
        /*0010*/ 	.short	0x0000
        /*0012*/ 	.short	0x0070
        /*0014*/ 	.byte	0x00, 0xf0, 0x01, 0x10


	//----- nvinfo : EIATTR_SPARSE_MMA_MASK
	.align		4
.L_23:
        /*0018*/ 	.byte	0x03, 0x50
        /*001a*/ 	.short	0x0000


	//----- nvinfo : EIATTR_MAXREG_COUNT
	.align		4
        /*001c*/ 	.byte	0x03, 0x1b
        /*001e*/ 	.short	0x00a8


	//----- nvinfo : EIATTR_NUM_BARRIERS
	.align		4
        /*0020*/ 	.byte	0x02, 0x4c
        /*0022*/ 	.byte	0x01
	.zero		1


	//----- nvinfo : EIATTR_EXTERNS
	.align		4
        /*0024*/ 	.byte	0x04, 0x0f
        /*0026*/ 	.short	(.L_25 - .L_24)


	//   ....[0]....
	.align		4
.L_24:
        /*0028*/ 	.word	index@(__assertfail)


	//----- nvinfo : EIATTR_MERCURY_ISA_VERSION
	.align		4
.L_25:
        /*002c*/ 	.byte	0x03, 0x5f
        /*002e*/ 	.short	0x0101


	//----- nvinfo : EIATTR_INT_WARP_WIDE_INSTR_OFFSETS
	.align		4
        /*0030*/ 	.byte	0x04, 0x31
        /*0032*/ 	.short	(.L_27 - .L_26)


	//   ....[0]....
.L_26:
        /*0034*/ 	.word	0x00000460


	//   ....[1]....
        /*0038*/ 	.word	0x00000490


	//   ....[2]....
        /*003c*/ 	.word	0x00000650


	//----- nvinfo : EIATTR_COOP_GROUP_MASK_REGIDS
	.align		4
.L_27:
        /*0040*/ 	.byte	0x04, 0x29
        /*0042*/ 	.short	(.L_29 - .L_28)


	//   ....[0]....
.L_28:
        /*0044*/ 	.word	0xffffffff


	//   ....[1]....
        /*0048*/ 	.word	0xffffffff


	//   ....[2]....
        /*004c*/ 	.word	0xffffffff


	//   ....[3]....
        /*0050*/ 	.word	0xffffffff


	//   ....[4]....
        /*0054*/ 	.word	0xffffffff


	//   ....[5]....
        /*0058*/ 	.word	0xffffffff


	//----- nvinfo : EIATTR_COOP_GROUP_INSTR_OFFSETS
	.align		4
.L_29:
        /*005c*/ 	.byte	0x04, 0x28
        /*005e*/ 	.short	(.L_31 - .L_30)


	//   ....[0]....
.L_30:
        /*0060*/ 	.word	0x00000060


	//   ....[1]....
        /*0064*/ 	.word	0x00000070


	//   ....[2]....
        /*0068*/ 	.word	0x00000130


	//   ....[3]....
        /*006c*/ 	.word	0x000002b0


	//   ....[4]....
        /*0070*/ 	.word	0x000007d0


	//   ....[5]....
        /*0074*/ 	.word	0x00001210


	//----- nvinfo : EIATTR_REG_RECONFIG
	.align		4
.L_31:
        /*0078*/ 	.byte	0x01, 0x54
	.zero		2


	//----- nvinfo : EIATTR_SYSCALL_OFFSETS
	.align		4
        /*007c*/ 	.byte	0x04, 0x46
        /*007e*/ 	.short	(.L_33 - .L_32)


	//   ....[0]....
.L_32:
        /*0080*/ 	.word	0x000013d0


	//----- nvinfo : EIATTR_MBARRIER_INSTR_OFFSETS
	.align		4
.L_33:
        /*0084*/ 	.byte	0x04, 0x39
        /*0086*/ 	.short	(.L_35 - .L_34)


	//   ....[0]....
.L_34:
        /*0088*/ 	.word	0x00000230
        /*008c*/ 	.word	0x000000ff
        /*0090*/ 	.word	0x00000000
        /*0094*/ 	.short	0x0100
        /*0096*/ 	.byte	0x08
	.zero		1


	//   ....[1]....
        /*0098*/ 	.word	0x00000240
        /*009c*/ 	.word	0x000000ff
        /*00a0*/ 	.word	0x00000018
        /*00a4*/ 	.short	0x0100
        /*00a6*/ 	.byte	0x08
	.zero		1


	//   ....[2]....
        /*00a8*/ 	.word	0x00000250
        /*00ac*/ 	.word	0x000000ff
        /*00b0*/ 	.word	0x00000008
        /*00b4*/ 	.short	0x0100
        /*00b6*/ 	.byte	0x08
	.zero		1


	//   ....[3]....
        /*00b8*/ 	.word	0x00000260
        /*00bc*/ 	.word	0x000000ff
        /*00c0*/ 	.word	0x00000020
        /*00c4*/ 	.short	0x0100
        /*00c6*/ 	.byte	0x08
	.zero		1


	//   ....[4]....
        /*00c8*/ 	.word	0x00000270
        /*00cc*/ 	.word	0x000000ff
        /*00d0*/ 	.word	0x00000010
        /*00d4*/ 	.short	0x0100
        /*00d6*/ 	.byte	0x08
	.zero		1


	//   ....[5]....
        /*00d8*/ 	.word	0x00000280
        /*00dc*/ 	.word	0x000000ff
        /*00e0*/ 	.word	0x00000028
        /*00e4*/ 	.short	0x0100
        /*00e6*/ 	.byte	0x08
	.zero		1


	//   ....[6]....
        /*00e8*/ 	.word	0x000006d0
        /*00ec*/ 	.word	0x000000ff
        /*00f0*/ 	.word	0x00000040
        /*00f4*/ 	.short	0x0100
        /*00f6*/ 	.byte	0x06
	.zero		1


	//   ....[7]....
        /*00f8*/ 	.word	0x00000760
        /*00fc*/ 	.word	0x000000ff
        /*0100*/ 	.word	0x00000048
        /*0104*/ 	.short	0x0100
        /*0106*/ 	.byte	0x06
	.zero		1


	//   ....[8]....
        /*0108*/ 	.word	0x00001490
        /*010c*/ 	.word	0x00000003
        /*0110*/ 	.word	0x00000000
        /*0114*/ 	.short	0x010a
        /*0116*/ 	.byte	0x3f
	.zero		1


	//   ....[9]....
        /*0118*/ 	.word	0x000014d0
        /*011c*/ 	.word	0x00000003
        /*0120*/ 	.word	0x00000000
        /*0124*/ 	.short	0x010a
        /*0126*/ 	.byte	0x3f
	.zero		1


	//   ....[10]....
        /*0128*/ 	.word	0x000017a0
        /*012c*/ 	.word	0x00000005
        /*0130*/ 	.word	0x00000000
        /*0134*/ 	.short	0x010a
        /*0136*/ 	.byte	0x3f
	.zero		1


	//   ....[11]....
        /*0138*/ 	.word	0x000017e0
        /*013c*/ 	.word	0x00000005
        /*0140*/ 	.word	0x00000000
        /*0144*/ 	.short	0x010a
        /*0146*/ 	.byte	0x3f
	.zero		1


	//   ....[12]....
        /*0148*/ 	.word	0x00001940
        /*014c*/ 	.word	0x00000004
        /*0150*/ 	.word	0x00000000
        /*0154*/ 	.short	0x0101
        /*0156*/ 	.byte	0x3f
	.zero		1


	//   ....[13]....
        /*0158*/ 	.word	0x00001b60
        /*015c*/ 	.word	0x00000000
        /*0160*/ 	.word	0x00000000
        /*0164*/ 	.short	0x0101
        /*0166*/ 	.byte	0x3f
	.zero		1


	//   ....[14]....
        /*0168*/ 	.word	0x00006f30
        /*016c*/ 	.word	0x0000000e
        /*0170*/ 	.word	0x00000018
        /*0174*/ 	.short	0x010a
        /*0176*/ 	.byte	0x3f
	.zero		1


	//   ....[15]....
        /*0178*/ 	.word	0x000072f0
        /*017c*/ 	.word	0x00000006
        /*0180*/ 	.word	0x00000048
        /*0184*/ 	.short	0x0101
        /*0186*/ 	.byte	0x3f
	.zero		1


	//   ....[16]....
        /*0188*/ 	.word	0x00007a20
        /*018c*/ 	.word	0x00000007
        /*0190*/ 	.word	0x00000000
        /*0194*/ 	.short	0x010a
        /*0196*/ 	.byte	0x3f
	.zero		1


	//   ....[17]....
        /*0198*/ 	.word	0x00007aa0
        /*019c*/ 	.word	0x00000009
        /*01a0*/ 	.word	0x00000000
        /*01a4*/ 	.short	0x010a
        /*01a6*/ 	.byte	0x3f
	.zero		1


	//   ....[18]....
        /*01a8*/ 	.word	0x00007b30
        /*01ac*/ 	.word	0x00000003
        /*01b0*/ 	.word	0x00000000
        /*01b4*/ 	.short	0x010a
        /*01b6*/ 	.byte	0x3f
	.zero		1


	//   ....[19]....
        /*01b8*/ 	.word	0x00007b90
        /*01bc*/ 	.word	0x00000003
        /*01c0*/ 	.word	0x00000000
        /*01c4*/ 	.short	0x010a
        /*01c6*/ 	.byte	0x3f
	.zero		1


	//   ....[20]....
        /*01c8*/ 	.word	0x00007be0
        /*01cc*/ 	.word	0x00000005
        /*01d0*/ 	.word	0x00000000
        /*01d4*/ 	.short	0x010a
        /*01d6*/ 	.byte	0x3f
	.zero		1


	//   ....[21]....
        /*01d8*/ 	.word	0x00007cb0
        /*01dc*/ 	.word	0x0000000e
        /*01e0*/ 	.word	0x00000018
        /*01e4*/ 	.short	0x010a
        /*01e6*/ 	.byte	0x3f
	.zero		1


	//   ....[22]....
        /*01e8*/ 	.word	0x00007d80
        /*01ec*/ 	.word	0x00000007
        /*01f0*/ 	.word	0x00000000
        /*01f4*/ 	.short	0x010a
        /*01f6*/ 	.byte	0x3f
	.zero		1


	//   ....[23]....
        /*01f8*/ 	.word	0x00007dd0
        /*01fc*/ 	.word	0x00000009
        /*0200*/ 	.word	0x00000000
        /*0204*/ 	.short	0x010a
        /*0206*/ 	.byte	0x3f
	.zero		1


	//----- nvinfo : EIATTR_NUM_MBARRIERS
	.align		4
.L_35:
        /*0208*/ 	.byte	0x03, 0x38
        /*020a*/ 	.short	0x0008


	//----- nvinfo : EIATTR_EXIT_INSTR_OFFSETS
	.align		4
        /*020c*/ 	.byte	0x04, 0x1c
        /*020e*/ 	.short	(.L_37 - .L_36)


	//   ....[0]....
.L_36:
        /*0210*/ 	.word	0x00000930


	//   ....[1]....
        /*0214*/ 	.word	0x00001140


	//   ....[2]....
        /*0218*/ 	.word	0x00006580


	//   ....[3]....
        /*021c*/ 	.word	0x00006ae0


	//   ....[4]....
        /*0220*/ 	.word	0x00007b80


	//----- nvinfo : EIATTR_MAX_THREADS
	.align		4
.L_37:
        /*0224*/ 	.byte	0x04, 0x05
        /*0226*/ 	.short	(.L_39 - .L_38)
.L_38:
        /*0228*/ 	.word	0x00000180
        /*022c*/ 	.word	0x00000001
        /*0230*/ 	.word	0x00000001


	//----- nvinfo : EIATTR_CRS_STACK_SIZE
	.align		4
.L_39:
        /*0234*/ 	.byte	0x04, 0x1e
        /*0236*/ 	.short	(.L_41 - .L_40)
.L_40:
        /*0238*/ 	.word	0x00000000


	//----- nvinfo : EIATTR_CBANK_PARAM_SIZE
	.align		4
.L_41:
        /*023c*/ 	.byte	0x03, 0x19
        /*023e*/ 	.short	0x0470


	//----- nvinfo : EIATTR_PARAM_CBANK
	.align		4
        /*0240*/ 	.byte	0x04, 0x0a
        /*0242*/ 	.short	(.L_43 - .L_42)
	.align		4
.L_42:
        /*0244*/ 	.word	index@(.nv.constant0._ZN7cutlass13device_kernelINS_4gemm6kernel13GemmUniversalIN4cute5tupleIJiiiiEEENS1_10collective13CollectiveMmaINS1_34MainloopSm90TmaGmmaWarpSpecializedILi3ENS5_IJNS4_1CILi2EEESB_NSA_ILi1EEEEEENS1_35KernelTmaWarpSpecializedCooperativeEEENS5_IJNSA_ILi128EEESG_NSA_ILi32EEEEEENS_10bfloat16_tENS5_IJlSC_lEEESJ_SK_NS4_8TiledMMAINS4_8MMA_AtomIJNS4_4SM904GMMA28MMA_64x128x16_F32BF16BF16_SSILNSO_5MajorE0ELSQ_0ELNSO_7ScaleInE1ELSR_1EEEEEENS4_6LayoutINS5_IJSB_SC_SC_EEENS5_IJSC_NSA_ILi0EEESW_EEEEENS5_IJNS4_10UnderscoreESZ_SZ_EEEEENS4_23SM90_TMA_LOAD_MULTICASTENS4_14ComposedLayoutINS4_7SwizzleILi2ELi4ELi3EEENS4_18smem_ptr_flag_bitsILi16EEENSU_INS5_IJNSA_ILi8EEESH_EEENS5_IJSH_SC_EEEEEEEvNS4_8identityES12_S1C_vS1D_EENS_8epilogue10collective6detail29Sm90TmaWarpSpecializedAdapterINS1G_15DefaultEpilogueISJ_SK_SK_NS1F_6thread17LinearCombinationISJ_Li1EffLNS1K_9ScaleType4KindE0ELNS_15FloatRoundStyleE2ESJ_EENS1_15EpilogueDefaultEEEEEvvEEEEvNT_6ParamsE)
        /*0248*/ 	.short	0x0210
        /*024a*/ 	.short	0x0470


	//----- nvinfo : EIATTR_SW_WAR
	.align		4
.L_43:
        /*024c*/ 	.byte	0x04, 0x36
        /*024e*/ 	.short	(.L_45 - .L_44)
.L_44:
        /*0250*/ 	.word	0x00000008
.L_45:


//--------------------- .nv.callgraph             --------------------------
	.section	.nv.callgraph,"",@"SHT_CUDA_CALLGRAPH"
	.align	4
	.sectionentsize	8
	.align		4
        /*0000*/ 	.word	0x00000000
	.align		4
        /*0004*/ 	.word	0xffffffff
	.align		4
        /*0008*/ 	.word	index@(_ZN7cutlass13device_kernelINS_4gemm6kernel13GemmUniversalIN4cute5tupleIJiiiiEEENS1_10collective13CollectiveMmaINS1_34MainloopSm90TmaGmmaWarpSpecializedILi3ENS5_IJNS4_1CILi2EEESB_NSA_ILi1EEEEEENS1_35KernelTmaWarpSpecializedCooperativeEEENS5_IJNSA_ILi128EEESG_NSA_ILi32EEEEEENS_10bfloat16_tENS5_IJlSC_lEEESJ_SK_NS4_8TiledMMAINS4_8MMA_AtomIJNS4_4SM904GMMA28MMA_64x128x16_F32BF16BF16_SSILNSO_5MajorE0ELSQ_0ELNSO_7ScaleInE1ELSR_1EEEEEENS4_6LayoutINS5_IJSB_SC_SC_EEENS5_IJSC_NSA_ILi0EEESW_EEEEENS5_IJNS4_10UnderscoreESZ_SZ_EEEEENS4_23SM90_TMA_LOAD_MULTICASTENS4_14ComposedLayoutINS4_7SwizzleILi2ELi4ELi3EEENS4_18smem_ptr_flag_bitsILi16EEENSU_INS5_IJNSA_ILi8EEESH_EEENS5_IJSH_SC_EEEEEEEvNS4_8identityES12_S1C_vS1D_EENS_8epilogue10collective6detail29Sm90TmaWarpSpecializedAdapterINS1G_15DefaultEpilogueISJ_SK_SK_NS1F_6thread17LinearCombinationISJ_Li1EffLNS1K_9ScaleType4KindE0ELNS_15FloatRoundStyleE2ESJ_EENS1_15EpilogueDefaultEEEEEvvEEEEvNT_6ParamsE)
	.align		4
        /*000c*/ 	.word	index@(__assertfail)
	.align		4
        /*0010*/ 	.word	0x00000000
	.align		4
        /*0014*/ 	.word	0xfffffffe
	.align		4
        /*0018*/ 	.word	0x00000000
	.align		4
        /*001c*/ 	.word	0xfffffffd
	.align		4
        /*0020*/ 	.word	0x00000000
	.align		4
        /*0024*/ 	.word	0xfffffffc


//--------------------- .nv.constant4             --------------------------
	.section	.nv.constant4,"a",@progbits
	.align	8
	.align		8
.nv.constant4:
        /*0000*/ 	.dword	__assertfail
	.align		8
        /*0008*/ 	.dword	__unnamed_1
	.align		8
        /*0010*/ 	.dword	_ZN39_INTERNAL_2a11c6e9_4_k_cu_467e8e2d_36314cuda3std3__45__cpo5beginE
	.align		8
        /*0018*/ 	.dword	_ZN39_INTERNAL_2a11c6e9_4_k_cu_467e8e2d_36314cuda3std3__45__cpo3endE
	.align		8
        /*0020*/ 	.dword	_ZN39_INTERNAL_2a11c6e9_4_k_cu_467e8e2d_36314cuda3std3__45__cpo6cbeginE
	.align		8
        /*0028*/ 	.dword	_ZN39_INTERNAL_2a11c6e9_4_k_cu_467e8e2d_36314cuda3std3__45__cpo4cendE
	.align		8
        /*0030*/ 	.dword	_ZN39_INTERNAL_2a11c6e9_4_k_cu_467e8e2d_36314cuda3std3__441_GLOBAL__N__2a11c6e9_4_k_cu_467e8e2d_36316ignoreE
	.align		8
        /*0038*/ 	.dword	_ZN39_INTERNAL_2a11c6e9_4_k_cu_467e8e2d_36314cuda3std3__419piecewise_constructE
	.align		8
        /*0040*/ 	.dword	_ZN39_INTERNAL_2a11c6e9_4_k_cu_467e8e2d_36314cuda3std3__48in_placeE
	.align		8
        /*0048*/ 	.dword	_ZN39_INTERNAL_2a11c6e9_4_k_cu_467e8e2d_36314cuda3std6ranges3__45__cpo4swapE
	.align		8
        /*0050*/ 	.dword	_ZN39_INTERNAL_2a11c6e9_4_k_cu_467e8e2d_36314cuda3std6ranges3__45__cpo9iter_moveE
	.align		8
        /*0058*/ 	.dword	_ZN39_INTERNAL_2a11c6e9_4_k_cu_467e8e2d_36314cute7productE
	.align		8
        /*0060*/ 	.dword	_ZN39_INTERNAL_2a11c6e9_4_k_cu_467e8e2d_36314cute1_E
	.align		8
        /*0068*/ 	.dword	$str$22
	.align		8
        /*0070*/ 	.dword	$str$23


//--------------------- .text._ZN7cutlass13device_kernelINS_4gemm6kernel13GemmUniversalIN4cute5tupleIJiiiiEEENS1_10collective13CollectiveMmaINS1_34MainloopSm90TmaGmmaWarpSpecializedILi3ENS5_IJNS4_1CILi2EEESB_NSA_ILi1EEEEEENS1_35KernelTmaWarpSpecializedCooperativeEEENS5_IJNSA_ILi128EEESG_NSA_ILi32EEEEEENS_10bfloat16_tENS5_IJlSC_lEEESJ_SK_NS4_8TiledMMAINS4_8MMA_AtomIJNS4_4SM904GMMA28MMA_64x128x16_F32BF16BF16_SSILNSO_5MajorE0ELSQ_0ELNSO_7ScaleInE1ELSR_1EEEEEENS4_6LayoutINS5_IJSB_SC_SC_EEENS5_IJSC_NSA_ILi0EEESW_EEEEENS5_IJNS4_10UnderscoreESZ_SZ_EEEEENS4_23SM90_TMA_LOAD_MULTICASTENS4_14ComposedLayoutINS4_7SwizzleILi2ELi4ELi3EEENS4_18smem_ptr_flag_bitsILi16EEENSU_INS5_IJNSA_ILi8EEESH_EEENS5_IJSH_SC_EEEEEEEvNS4_8identityES12_S1C_vS1D_EENS_8epilogue10collective6detail29Sm90TmaWarpSpecializedAdapterINS1G_15DefaultEpilogueISJ_SK_SK_NS1F_6thread17LinearCombinationISJ_Li1EffLNS1K_9ScaleType4KindE0ELNS_15FloatRoundStyleE2ESJ_EENS1_15EpilogueDefaultEEEEEvvEEEEvNT_6ParamsE --------------------------
	.section	.text._ZN7cutlass13device_kernelINS_4gemm6kernel13GemmUniversalIN4cute5tupleIJiiiiEEENS1_10collective13CollectiveMmaINS1_34MainloopSm90TmaGmmaWarpSpecializedILi3ENS5_IJNS4_1CILi2EEESB_NSA_ILi1EEEEEENS1_35KernelTmaWarpSpecializedCooperativeEEENS5_IJNSA_ILi128EEESG_NSA_ILi32EEEEEENS_10bfloat16_tENS5_IJlSC_lEEESJ_SK_NS4_8TiledMMAINS4_8MMA_AtomIJNS4_4SM904GMMA28MMA_64x128x16_F32BF16BF16_SSILNSO_5MajorE0ELSQ_0ELNSO_7ScaleInE1ELSR_1EEEEEENS4_6LayoutINS5_IJSB_SC_SC_EEENS5_IJSC_NSA_ILi0EEESW_EEEEENS5_IJNS4_10UnderscoreESZ_SZ_EEEEENS4_23SM90_TMA_LOAD_MULTICASTENS4_14ComposedLayoutINS4_7SwizzleILi2ELi4ELi3EEENS4_18smem_ptr_flag_bitsILi16EEENSU_INS5_IJNSA_ILi8EEESH_EEENS5_IJSH_SC_EEEEEEEvNS4_8identityES12_S1C_vS1D_EENS_8epilogue10collective6detail29Sm90TmaWarpSpecializedAdapterINS1G_15DefaultEpilogueISJ_SK_SK_NS1F_6thread17LinearCombinationISJ_Li1EffLNS1K_9ScaleType4KindE0ELNS_15FloatRoundStyleE2ESJ_EENS1_15EpilogueDefaultEEEEEvvEEEEvNT_6ParamsE,"ax",@progbits
	.align	128
.text._ZN7cutlass13device_kernelINS_4gemm6kernel13GemmUniversalIN4cute5tupleIJiiiiEEENS1_10collective13CollectiveMmaINS1_34MainloopSm90TmaGmmaWarpSpecializedILi3ENS5_IJNS4_1CILi2EEESB_NSA_ILi1EEEEEENS1_35KernelTmaWarpSpecializedCooperativeEEENS5_IJNSA_ILi128EEESG_NSA_ILi32EEEEEENS_10bfloat16_tENS5_IJlSC_lEEESJ_SK_NS4_8TiledMMAINS4_8MMA_AtomIJNS4_4SM904GMMA28MMA_64x128x16_F32BF16BF16_SSILNSO_5MajorE0ELSQ_0ELNSO_7ScaleInE1ELSR_1EEEEEENS4_6LayoutINS5_IJSB_SC_SC_EEENS5_IJSC_NSA_ILi0EEESW_EEEEENS5_IJNS4_10UnderscoreESZ_SZ_EEEEENS4_23SM90_TMA_LOAD_MULTICASTENS4_14ComposedLayoutINS4_7SwizzleILi2ELi4ELi3EEENS4_18smem_ptr_flag_bitsILi16EEENSU_INS5_IJNSA_ILi8EEESH_EEENS5_IJSH_SC_EEEEEEEvNS4_8identityES12_S1C_vS1D_EENS_8epilogue10collective6detail29Sm90TmaWarpSpecializedAdapterINS1G_15DefaultEpilogueISJ_SK_SK_NS1F_6thread17LinearCombinationISJ_Li1EffLNS1K_9ScaleType4KindE0ELNS_15FloatRoundStyleE2ESJ_EENS1_15EpilogueDefaultEEEEEvvEEEEvNT_6ParamsE:
        .type           _ZN7cutlass13device_kernelINS_4gemm6kernel13GemmUniversalIN4cute5tupleIJiiiiEEENS1_10collective13CollectiveMmaINS1_34MainloopSm90TmaGmmaWarpSpecializedILi3ENS5_IJNS4_1CILi2EEESB_NSA_ILi1EEEEEENS1_35KernelTmaWarpSpecializedCooperativeEEENS5_IJNSA_ILi128EEESG_NSA_ILi32EEEEEENS_10bfloat16_tENS5_IJlSC_lEEESJ_SK_NS4_8TiledMMAINS4_8MMA_AtomIJNS4_4SM904GMMA28MMA_64x128x16_F32BF16BF16_SSILNSO_5MajorE0ELSQ_0ELNSO_7ScaleInE1ELSR_1EEEEEENS4_6LayoutINS5_IJSB_SC_SC_EEENS5_IJSC_NSA_ILi0EEESW_EEEEENS5_IJNS4_10UnderscoreESZ_SZ_EEEEENS4_23SM90_TMA_LOAD_MULTICASTENS4_14ComposedLayoutINS4_7SwizzleILi2ELi4ELi3EEENS4_18smem_ptr_flag_bitsILi16EEENSU_INS5_IJNSA_ILi8EEESH_EEENS5_IJSH_SC_EEEEEEEvNS4_8identityES12_S1C_vS1D_EENS_8epilogue10collective6detail29Sm90TmaWarpSpecializedAdapterINS1G_15DefaultEpilogueISJ_SK_SK_NS1F_6thread17LinearCombinationISJ_Li1EffLNS1K_9ScaleType4KindE0ELNS_15FloatRoundStyleE2ESJ_EENS1_15EpilogueDefaultEEEEEvvEEEEvNT_6ParamsE,@function
        .size           _ZN7cutlass13device_kernelINS_4gemm6kernel13GemmUniversalIN4cute5tupleIJiiiiEEENS1_10collective13CollectiveMmaINS1_34MainloopSm90TmaGmmaWarpSpecializedILi3ENS5_IJNS4_1CILi2EEESB_NSA_ILi1EEEEEENS1_35KernelTmaWarpSpecializedCooperativeEEENS5_IJNSA_ILi128EEESG_NSA_ILi32EEEEEENS_10bfloat16_tENS5_IJlSC_lEEESJ_SK_NS4_8TiledMMAINS4_8MMA_AtomIJNS4_4SM904GMMA28MMA_64x128x16_F32BF16BF16_SSILNSO_5MajorE0ELSQ_0ELNSO_7ScaleInE1ELSR_1EEEEEENS4_6LayoutINS5_IJSB_SC_SC_EEENS5_IJSC_NSA_ILi0EEESW_EEEEENS5_IJNS4_10UnderscoreESZ_SZ_EEEEENS4_23SM90_TMA_LOAD_MULTICASTENS4_14ComposedLayoutINS4_7SwizzleILi2ELi4ELi3EEENS4_18smem_ptr_flag_bitsILi16EEENSU_INS5_IJNSA_ILi8EEESH_EEENS5_IJSH_SC_EEEEEEEvNS4_8identityES12_S1C_vS1D_EENS_8epilogue10collective6detail29Sm90TmaWarpSpecializedAdapterINS1G_15DefaultEpilogueISJ_SK_SK_NS1F_6thread17LinearCombinationISJ_Li1EffLNS1K_9ScaleType4KindE0ELNS_15FloatRoundStyleE2ESJ_EENS1_15EpilogueDefaultEEEEEvvEEEEvNT_6ParamsE,(.L_x_197 - _ZN7cutlass13device_kernelINS_4gemm6kernel13GemmUniversalIN4cute5tupleIJiiiiEEENS1_10collective13CollectiveMmaINS1_34MainloopSm90TmaGmmaWarpSpecializedILi3ENS5_IJNS4_1CILi2EEESB_NSA_ILi1EEEEEENS1_35KernelTmaWarpSpecializedCooperativeEEENS5_IJNSA_ILi128EEESG_NSA_ILi32EEEEEENS_10bfloat16_tENS5_IJlSC_lEEESJ_SK_NS4_8TiledMMAINS4_8MMA_AtomIJNS4_4SM904GMMA28MMA_64x128x16_F32BF16BF16_SSILNSO_5MajorE0ELSQ_0ELNSO_7ScaleInE1ELSR_1EEEEEENS4_6LayoutINS5_IJSB_SC_SC_EEENS5_IJSC_NSA_ILi0EEESW_EEEEENS5_IJNS4_10UnderscoreESZ_SZ_EEEEENS4_23SM90_TMA_LOAD_MULTICASTENS4_14ComposedLayoutINS4_7SwizzleILi2ELi4ELi3EEENS4_18smem_ptr_flag_bitsILi16EEENSU_INS5_IJNSA_ILi8EEESH_EEENS5_IJSH_SC_EEEEEEEvNS4_8identityES12_S1C_vS1D_EENS_8epilogue10collective6detail29Sm90TmaWarpSpecializedAdapterINS1G_15DefaultEpilogueISJ_SK_SK_NS1F_6thread17LinearCombinationISJ_Li1EffLNS1K_9ScaleType4KindE0ELNS_15FloatRoundStyleE2ESJ_EENS1_15EpilogueDefaultEEEEEvvEEEEvNT_6ParamsE)
        .other          _ZN7cutlass13device_kernelINS_4gemm6kernel13GemmUniversalIN4cute5tupleIJiiiiEEENS1_10collective13CollectiveMmaINS1_34MainloopSm90TmaGmmaWarpSpecializedILi3ENS5_IJNS4_1CILi2EEESB_NSA_ILi1EEEEEENS1_35KernelTmaWarpSpecializedCooperativeEEENS5_IJNSA_ILi128EEESG_NSA_ILi32EEEEEENS_10bfloat16_tENS5_IJlSC_lEEESJ_SK_NS4_8TiledMMAINS4_8MMA_AtomIJNS4_4SM904GMMA28MMA_64x128x16_F32BF16BF16_SSILNSO_5MajorE0ELSQ_0ELNSO_7ScaleInE1ELSR_1EEEEEENS4_6LayoutINS5_IJSB_SC_SC_EEENS5_IJSC_NSA_ILi0EEESW_EEEEENS5_IJNS4_10UnderscoreESZ_SZ_EEEEENS4_23SM90_TMA_LOAD_MULTICASTENS4_14ComposedLayoutINS4_7SwizzleILi2ELi4ELi3EEENS4_18smem_ptr_flag_bitsILi16EEENSU_INS5_IJNSA_ILi8EEESH_EEENS5_IJSH_SC_EEEEEEEvNS4_8identityES12_S1C_vS1D_EENS_8epilogue10collective6detail29Sm90TmaWarpSpecializedAdapterINS1G_15DefaultEpilogueISJ_SK_SK_NS1F_6thread17LinearCombinationISJ_Li1EffLNS1K_9ScaleType4KindE0ELNS_15FloatRoundStyleE2ESJ_EENS1_15EpilogueDefaultEEEEEvvEEEEvNT_6ParamsE,@"STO_CUDA_ENTRY STV_DEFAULT"
_ZN7cutlass13device_kernelINS_4gemm6kernel13GemmUniversalIN4cute5tupleIJiiiiEEENS1_10collective13CollectiveMmaINS1_34MainloopSm90TmaGmmaWarpSpecializedILi3ENS5_IJNS4_1CILi2EEESB_NSA_ILi1EEEEEENS1_35KernelTmaWarpSpecializedCooperativeEEENS5_IJNSA_ILi128EEESG_NSA_ILi32EEEEEENS_10bfloat16_tENS5_IJlSC_lEEESJ_SK_NS4_8TiledMMAINS4_8MMA_AtomIJNS4_4SM904GMMA28MMA_64x128x16_F32BF16BF16_SSILNSO_5MajorE0ELSQ_0ELNSO_7ScaleInE1ELSR_1EEEEEENS4_6LayoutINS5_IJSB_SC_SC_EEENS5_IJSC_NSA_ILi0EEESW_EEEEENS5_IJNS4_10UnderscoreESZ_SZ_EEEEENS4_23SM90_TMA_LOAD_MULTICASTENS4_14ComposedLayoutINS4_7SwizzleILi2ELi4ELi3EEENS4_18smem_ptr_flag_bitsILi16EEENSU_INS5_IJNSA_ILi8EEESH_EEENS5_IJSH_SC_EEEEEEEvNS4_8identityES12_S1C_vS1D_EENS_8epilogue10collective6detail29Sm90TmaWarpSpecializedAdapterINS1G_15DefaultEpilogueISJ_SK_SK_NS1F_6thread17LinearCombinationISJ_Li1EffLNS1K_9ScaleType4KindE0ELNS_15FloatRoundStyleE2ESJ_EENS1_15EpilogueDefaultEEEEEvvEEEEvNT_6ParamsE:
[----:B------:R-:W0:Y:S01]  /*0000*/  LDC R1, c[0x0][0x28] ;  /* 0x00000a00ff017b82 */ /* 0x000e220000000800 */
[----:B------:R-:W1:Y:S01]  /*0010*/  S2R R18, SR_TID.X ;  /* 0x0000000000127919 */ /* 0x000e620000002100 */
[----:B------:R-:W-:Y:S01]  /*0020*/  ELECT P0, URZ, PT ;  /* 0x00000000003f782f */ /* 0x000fe20003800000 */
[----:B------:R-:W-:Y:S01]  /*0030*/  BSSY B0, `(.L_x_0) ;  /* 0x000000f000007945 */ /* 0x000fe20003800000 */
[--C-:B-1----:R-:W-:Y:S02]  /*0040*/  SHF.R.U32.HI R0, RZ, 0x5, R18.reuse ;  /* 0x00000005ff007819 */ /* 0x102fe40000011612 */
[----:B------:R-:W-:-:S03]  /*0050*/  SHF.R.U32.HI R3, RZ, 0x7, R18 ;  /* 0x00000007ff037819 */ /* 0x000fc60000011612 */
[----:B------:R-:W1:Y:S04]  /*0060*/  SHFL.IDX PT, R2, R0, RZ, 0x1f ;  /* 0x00001fff00027589 */ /* 0x000e6800000e0000 */
[----:B------:R2:W3:Y:S01]  /*0070*/  SHFL.IDX PT, R5, R3, RZ, 0x1f ;  /* 0x00001fff03057589 */ /* 0x0004e200000e0000 */
[----:B-1----:R-:W-:-:S13]  /*0080*/  ISETP.NE.OR P0, PT, R2, RZ, !P0 ;  /* 0x000000ff0200720c */ /* 0x002fda0004705670 */
[----:B0-23--:R-:W-:Y:S05]  /*0090*/  @P0 BRA `(.L_x_1) ;  /* 0x0000000000200947 */ /* 0x00dfea0003800000 */
[----:B------:R-:W-:Y:S02]  /*00a0*/  ULDC.64 UR4, c[0x0][0x198] ;  /* 0x0000660000047ab9 */ /* 0x000fe40000000a00 */
[----:B------:R-:W-:Y:S02]  /*00b0*/  UIADD3 UR6, UP0, UR4, 0xf0, URZ ;  /* 0x000000f004067890 */ /* 0x000fe4000ff1e03f */
[----:B------:R-:W-:Y:S02]  /*00c0*/  UIADD3 UR4, UP1, UR4, 0x1f0, URZ ;  /* 0x000001f004047890 */ /* 0x000fe4000ff3e03f */
[----:B------:R-:W-:Y:S02]  /*00d0*/  UIADD3.X UR7, URZ, UR5, URZ, UP0, !UPT ;  /* 0x000000053f077290 */ /* 0x000fe400087fe43f */
[----:B------:R-:W-:-:S07]  /*00e0*/  UIADD3.X UR5, URZ, UR5, URZ, UP1, !UPT ;  /* 0x000000053f057290 */ /* 0x000fce0008ffe43f */
[----:B------:R0:W-:Y:S02]  /*00f0*/  UTMACCTL.PF [UR6] ;  /* 0x00000000060079b9 */ /* 0x0001e40008040000 */
[----:B------:R0:W-:Y:S02]  /*0100*/  UTMACCTL.PF [UR4] ;  /* 0x00000000040079b9 */ /* 0x0001e40008040000 */
[----:B0-----:R-:W-:Y:S01]  /*0110*/  NOP ;  /* 0x0000000000007918 */ /* 0x001fe20000000000 */
.L_x_1:
[----:B------:R-:W-:Y:S05]  /*0120*/  BSYNC B0 ;  /* 0x0000000000007941 */ /* 0x000fea0003800000 */
.L_x_0:
[----:B------:R-:W0:Y:S02]  /*0130*/  SHFL.IDX PT, R3, R0, RZ, 0x1f ;  /* 0x00001fff00037589 */ /* 0x000e2400000e0000 */
[----:B0-----:R-:W-:-:S13]  /*0140*/  ISETP.NE.AND P0, PT, R3, RZ, PT ;  /* 0x000000ff0300720c */ /* 0x001fda0003f05270 */
[----:B------:R-:W-:Y:S05]  /*0150*/  @P0 BRA `(.L_x_2) ;  /* 0x0000000000500947 */ /* 0x000fea0003800000 */
[----:B------:R-:W0:Y:S01]  /*0160*/  S2UR UR8, SR_CgaCtaId ;  /* 0x00000000000879c3 */ /* 0x000e220000008800 */
[----:B------:R-:W-:Y:S01]  /*0170*/  UMOV UR4, 0x400 ;  /* 0x0000040000047882 */ /* 0x000fe20000000000 */
[----:B------:R-:W-:Y:S01]  /*0180*/  UMOV UR5, 0x1 ;  /* 0x0000000100057882 */ /* 0x000fe20000000000 */
[----:B------:R-:W-:Y:S01]  /*0190*/  UMOV UR6, 0x6 ;  /* 0x0000000600067882 */ /* 0x000fe20000000000 */
[----:B------:R-:W-:Y:S01]  /*01a0*/  ELECT P0, URZ, PT ;  /* 0x00000000003f782f */ /* 0x000fe20003800000 */
[----:B------:R-:W-:-:S04]  /*01b0*/  UIADD3 UR6, -UR6, 0x100000, URZ ;  /* 0x0010000006067890 */ /* 0x000fc8000fffe13f */
[----:B------:R-:W-:Y:S02]  /*01c0*/  USHF.L.U32 UR7, UR6, 0xb, URZ ;  /* 0x0000000b06077899 */ /* 0x000fe4000800063f */
[----:B------:R-:W-:Y:S02]  /*01d0*/  USHF.L.U32 UR6, UR6, 0x1, URZ ;  /* 0x0000000106067899 */ /* 0x000fe4000800063f */
[----:B0-----:R-:W-:Y:S02]  /*01e0*/  ULEA UR8, UR8, UR4, 0x18 ;  /* 0x0000000408087291 */ /* 0x001fe4000f8ec03f */
[----:B------:R-:W-:-:S04]  /*01f0*/  UIADD3 UR4, -UR5, 0x100000, URZ ;  /* 0x0010000005047890 */ /* 0x000fc8000fffe13f */
[----:B------:R-:W-:Y:S02]  /*0200*/  USHF.L.U32 UR5, UR4, 0xb, URZ ;  /* 0x0000000b04057899 */ /* 0x000fe4000800063f */
[----:B------:R-:W-:Y:S01]  /*0210*/  USHF.L.U32 UR4, UR4, 0x1, URZ ;  /* 0x0000000104047899 */ /* 0x000fe2000800063f */
[----:B------:R-:W0:Y:S11]  /*0220*/  FENCE.VIEW.ASYNC.S ;  /* 0x00000000000073c6 */ /* 0x000e360000000000 */
[----:B0-----:R0:W1:Y:S01]  /*0230*/  SYNCS.EXCH.64 URZ, [UR8], UR4 ;  /* 0x00000004083f75b2 */ /* 0x0010620008000100 */
[----:B------:R0:W2:Y:S01]  /*0240*/  SYNCS.EXCH.64 URZ, [UR8+0x18], UR6 ;  /* 0x00001806083f75b2 */ /* 0x0000a20008000100 */
[----:B------:R0:W3:Y:S01]  /*0250*/  SYNCS.EXCH.64 URZ, [UR8+0x8], UR4 ;  /* 0x00000804083f75b2 */ /* 0x0000e20008000100 */
[----:B------:R0:W4:Y:S01]  /*0260*/  SYNCS.EXCH.64 URZ, [UR8+0x20], UR6 ;  /* 0x00002006083f75b2 */ /* 0x0001220008000100 */
[----:B------:R0:W0:Y:S01]  /*0270*/  SYNCS.EXCH.64 URZ, [UR8+0x10], UR4 ;  /* 0x00001004083f75b2 */ /* 0x0000220008000100 */
[----:B------:R0:W0:Y:S01]  /*0280*/  SYNCS.EXCH.64 URZ, [UR8+0x28], UR6 ;  /* 0x00002806083f75b2 */ /* 0x0000220008000100 */
[----:B------:R-:W-:Y:S01]  /*0290*/  NOP ;  /* 0x0000000000007918 */ /* 0x000fe20000000000 */
.L_x_2:
[----:B------:R-:W-:Y:S01]  /*02a0*/  SHF.R.S32.HI R7, RZ, 0x1f, R18 ;  /* 0x0000001fff077819 */ /* 0x000fe20000011412 */
[----:B------:R-:W5:Y:S01]  /*02b0*/  SHFL.IDX PT, R0, R0, RZ, 0x1f ;  /* 0x00001fff00007589 */ /* 0x000f6200000e0000 */
[----:B0-----:R-:W0:Y:S01]  /*02c0*/  S2UR UR8, SR_CTAID.X ;  /* 0x00000000000879c3 */ /* 0x001e220000002500 */
[----:B------:R-:W-:Y:S02]  /*02d0*/  ELECT P0, URZ, PT ;  /* 0x00000000003f782f */ /* 0x000fe40003800000 */
[----:B------:R-:W-:Y:S01]  /*02e0*/  LEA.HI R7, R7, R18, RZ, 0x7 ;  /* 0x0000001207077211 */ /* 0x000fe200078f38ff */
[----:B------:R-:W1:Y:S01]  /*02f0*/  S2R R4, SR_CTAID.Y ;  /* 0x0000000000047919 */ /* 0x000e620000002600 */
[----:B------:R-:W-:Y:S01]  /*0300*/  SHF.R.S32.HI R8, RZ, 0x1f, R3 ;  /* 0x0000001fff087819 */ /* 0x000fe20000011403 */
[----:B------:R-:W-:Y:S01]  /*0310*/  ULDC UR4, c[0x0][0x150] ;  /* 0x0000540000047ab9 */ /* 0x000fe20000000800 */
[----:B------:R-:W-:Y:S01]  /*0320*/  LOP3.LUT R7, R7, 0xffffff80, RZ, 0xc0, !PT ;  /* 0xffffff8007077812 */ /* 0x000fe200078ec0ff */
[----:B------:R-:W-:Y:S01]  /*0330*/  NOP ;  /* 0x0000000000007918 */ /* 0x000fe20000000000 */
[----:B------:R-:W-:Y:S01]  /*0340*/  LEA.HI R8, R8, R3, RZ, 0x2 ;  /* 0x0000000308087211 */ /* 0x000fe200078f10ff */
[----:B------:R-:W2:Y:S01]  /*0350*/  LDC R10, c[0x0][0x144] ;  /* 0x00005100ff0a7b82 */ /* 0x000ea20000000800 */
[----:B------:R-:W-:Y:S01]  /*0360*/  NOP ;  /* 0x0000000000007918 */ /* 0x000fe20000000000 */
[----:B------:R-:W-:Y:S01]  /*0370*/  IMAD.IADD R6, R18, 0x1, -R7 ;  /* 0x0000000112067824 */ /* 0x000fe200078e0a07 */
[----:B------:R-:W-:Y:S01]  /*0380*/  LOP3.LUT R8, R8, 0x3ffffffc, RZ, 0xc0, !PT ;  /* 0x3ffffffc08087812 */ /* 0x000fe200078ec0ff */
[----:B------:R-:W-:Y:S01]  /*0390*/  IMAD.MOV.U32 R22, RZ, RZ, 0x1 ;  /* 0x00000001ff167424 */ /* 0x000fe200078e00ff */
[----:B------:R-:W-:-:S02]  /*03a0*/  ISETP.NE.AND P3, PT, R5, RZ, PT ;  /* 0x000000ff0500720c */ /* 0x000fc40003f65270 */
[----:B------:R-:W-:Y:S01]  /*03b0*/  SHF.R.S32.HI R7, RZ, 0x1f, R6 ;  /* 0x0000001fff077819 */ /* 0x000fe20000011406 */
[----:B------:R-:W-:Y:S01]  /*03c0*/  IMAD.IADD R8, R3, 0x1, -R8 ;  /* 0x0000000103087824 */ /* 0x000fe200078e0a08 */
[----:B------:R-:W3:Y:S02]  /*03d0*/  LDC R13, c[0x0][0x140] ;  /* 0x00005000ff0d7b82 */ /* 0x000ee40000000800 */
[----:B------:R-:W-:Y:S02]  /*03e0*/  LEA.HI R7, R7, R6, RZ, 0x3 ;  /* 0x0000000607077211 */ /* 0x000fe400078f18ff */
[----:B-----5:R-:W-:Y:S02]  /*03f0*/  ISETP.NE.OR P0, PT, R0, RZ, !P0 ;  /* 0x000000ff0000720c */ /* 0x020fe40004705670 */
[--C-:B------:R-:W-:Y:S02]  /*0400*/  SHF.R.S32.HI R0, RZ, 0x3, R7.reuse ;  /* 0x00000003ff007819 */ /* 0x100fe40000011407 */
[----:B------:R-:W-:-:S02]  /*0410*/  SHF.R.S32.HI R7, RZ, 0x1f, R7 ;  /* 0x0000001fff077819 */ /* 0x000fc40000011407 */
[----:B0-----:R-:W-:Y:S02]  /*0420*/  I2FP.F32.U32 R9, UR8 ;  /* 0x0000000800097c45 */ /* 0x001fe40008201000 */
[----:B------:R-:W-:-:S03]  /*0430*/  LEA.HI R7, R7, R0, RZ, 0x2 ;  /* 0x0000000007077211 */ /* 0x000fc600078f10ff */
[----:B------:R-:W-:Y:S01]  /*0440*/  FMUL R9, R9, UR4 ;  /* 0x0000000409097c20 */ /* 0x000fe20008400000 */
[----:B------:R-:W-:Y:S01]  /*0450*/  LOP3.LUT R7, R7, 0xfffffffc, RZ, 0xc0, !PT ;  /* 0xfffffffc07077812 */ /* 0x000fe200078ec0ff */
[----:B------:R-:W-:Y:S01]  /*0460*/  VOTEU.ALL UP0, P0 ;  /* 0x00000000003f7886 */ /* 0x000fe20000000000 */
[----:B-1----:R-:W-:Y:S01]  /*0470*/  I2FP.F32.U32 R3, R4 ;  /* 0x0000000400037245 */ /* 0x002fe20000201000 */
[----:B------:R-:W-:Y:S01]  /*0480*/  ULDC UR4, c[0x0][0x154] ;  /* 0x0000550000047ab9 */ /* 0x000fe20000000800 */
[----:B------:R-:W-:Y:S01]  /*0490*/  VOTEU.ALL UP1, P0 ;  /* 0x00000000003f7886 */ /* 0x000fe20000020000 */
[----:B------:R-:W0:Y:S01]  /*04a0*/  F2I.U32.TRUNC.NTZ R9, R9 ;  /* 0x0000000900097305 */ /* 0x000e22000020f000 */
[----:B------:R-:W-:Y:S01]  /*04b0*/  IMAD.IADD R7, R0, 0x1, -R7 ;  /* 0x0000000100077824 */ /* 0x000fe200078e0a07 */
[----:B------:R-:W1:Y:S01]  /*04c0*/  @!UP0 S2UR UR7, SR_CgaCtaId ;  /* 0x00000000000789c3 */ /* 0x000e620000008800 */
[----:B------:R-:W-:Y:S01]  /*04d0*/  FMUL R12, R3, UR4 ;  /* 0x00000004030c7c20 */ /* 0x000fe20008400000 */
[----:B------:R-:W-:Y:S01]  /*04e0*/  UMOV UR4, 0x20 ;  /* 0x0000002000047882 */ /* 0x000fe20000000000 */
[----:B------:R-:W-:Y:S01]  /*04f0*/  IMAD R8, R8, 0x4, R7 ;  /* 0x0000000408087824 */ /* 0x000fe200078e0207 */
[----:B------:R-:W-:Y:S01]  /*0500*/  @!UP0 UMOV UR6, 0x400 ;  /* 0x0000040000068882 */ /* 0x000fe20000000000 */
[----:B------:R-:W-:-:S04]  /*0510*/  @!UP0 UIADD3 UR4, -UR4, 0x100000, URZ ;  /* 0x0010000004048890 */ /* 0x000fc8000fffe13f */
[----:B------:R-:W-:Y:S02]  /*0520*/  @!UP0 USHF.L.U32 UR5, UR4, 0xb, URZ ;  /* 0x0000000b04058899 */ /* 0x000fe4000800063f */
[----:B------:R-:W-:Y:S01]  /*0530*/  @!UP0 USHF.L.U32 UR4, UR4, 0x1, URZ ;  /* 0x0000000104048899 */ /* 0x000fe2000800063f */
[----:B---3--:R-:W-:Y:S01]  /*0540*/  ISETP.EQ.U32.AND P2, PT, R13, 0x1, PT ;  /* 0x000000010d00780c */ /* 0x008fe20003f42070 */
[----:B------:R-:W3:Y:S01]  /*0550*/  F2I.U32.TRUNC.NTZ R12, R12 ;  /* 0x0000000c000c7305 */ /* 0x000ee2000020f000 */
[C---:B------:R-:W-:Y:S01]  /*0560*/  LEA.HI R0, R8.reuse, R8, RZ, 0x1 ;  /* 0x0000000808007211 */ /* 0x040fe200078f08ff */
[----:B------:R-:W5:Y:S01]  /*0570*/  LDC R7, c[0x0][0x148] ;  /* 0x00005200ff077b82 */ /* 0x000f620000000800 */
[----:B------:R-:W-:Y:S02]  /*0580*/  IMAD.SHL.U32 R23, R8, 0x4, RZ ;  /* 0x0000000408177824 */ /* 0x000fe400078e00ff */
[----:B------:R-:W-:Y:S01]  /*0590*/  LOP3.LUT R11, R0, 0xfffffffe, RZ, 0xc0, !PT ;  /* 0xfffffffe000b7812 */ /* 0x000fe200078ec0ff */
[----:B0-----:R-:W-:Y:S01]  /*05a0*/  IMAD.MOV R15, RZ, RZ, -R9 ;  /* 0x000000ffff0f7224 */ /* 0x001fe200078e0a09 */
[----:B------:R-:W-:-:S02]  /*05b0*/  SHF.R.S32.HI R9, RZ, 0x1f, R2 ;  /* 0x0000001fff097819 */ /* 0x000fc40000011402 */
[----:B------:R-:W-:Y:S01]  /*05c0*/  LOP3.LUT R23, R8, 0xc, R23, 0x78, !PT ;  /* 0x0000000c08177812 */ /* 0x000fe200078e7817 */
[----:B--2---:R-:W-:Y:S01]  /*05d0*/  IMAD R3, R10, R15, UR8 ;  /* 0x000000080a037e24 */ /* 0x004fe2000f8e020f */
[----:B------:R-:W-:Y:S01]  /*05e0*/  LEA.HI R9, R9, R2, RZ, 0x2 ;  /* 0x0000000209097211 */ /* 0x000fe200078f10ff */
[----:B------:R-:W-:-:S03]  /*05f0*/  IMAD.IADD R0, R8, 0x1, -R11 ;  /* 0x0000000108007824 */ /* 0x000fc600078e0a0b */
[----:B------:R-:W-:Y:S01]  /*0600*/  LOP3.LUT R9, R9, 0xfffffffc, RZ, 0xc0, !PT ;  /* 0xfffffffc09097812 */ /* 0x000fe200078ec0ff */
[----:B---3--:R-:W-:Y:S01]  /*0610*/  IMAD.MOV R21, RZ, RZ, -R12 ;  /* 0x000000ffff157224 */ /* 0x008fe200078e0a0c */
[----:B------:R-:W-:Y:S01]  /*0620*/  ISETP.NE.AND P4, PT, R0, R3, PT ;  /* 0x000000030000720c */ /* 0x000fe20003f85270 */
[----:B-1----:R-:W-:Y:S02]  /*0630*/  @!UP0 ULEA UR6, UR7, UR6, 0x18 ;  /* 0x0000000607068291 */ /* 0x002fe4000f8ec03f */
[----:B------:R-:W-:Y:S01]  /*0640*/  IMAD.IADD R0, R2, 0x1, -R9 ;  /* 0x0000000102007824 */ /* 0x000fe200078e0a09 */
[----:B------:R-:W-:Y:S01]  /*0650*/  VOTEU.ALL UP0, P0 ;  /* 0x00000000003f7886 */ /* 0x000fe20000000000 */
[----:B------:R-:W-:Y:S01]  /*0660*/  LOP3.LUT P0, RZ, R6, 0x7, RZ, 0xc0, !PT ;  /* 0x0000000706ff7812 */ /* 0x000fe2000780c0ff */
[----:B------:R-:W-:Y:S02]  /*0670*/  VIADD R6, R5, 0xffffffff ;  /* 0xffffffff05067836 */ /* 0x000fe40000000000 */
[----:B------:R-:W-:Y:S01]  /*0680*/  ISETP.NE.AND P1, PT, R0, 0x3, PT ;  /* 0x000000030000780c */ /* 0x000fe20003f25270 */
[----:B-----5:R-:W-:Y:S01]  /*0690*/  IMAD R9, R7, R21, R4 ;  /* 0x0000001507097224 */ /* 0x020fe200078e0204 */
[----:B------:R-:W-:-:S02]  /*06a0*/  ISETP.LT.U32.AND P0, PT, R23, 0x4, !P0 ;  /* 0x000000041700780c */ /* 0x000fc40004701070 */
[----:B------:R-:W-:Y:S01]  /*06b0*/  ISETP.EQ.OR P1, PT, R0, RZ, !P1 ;  /* 0x000000ff0000720c */ /* 0x000fe20004f22670 */
[----:B------:R-:W0:Y:S02]  /*06c0*/  FENCE.VIEW.ASYNC.S ;  /* 0x00000000000073c6 */ /* 0x000e240000000000 */
[----:B0-----:R0:W1:Y:S01]  /*06d0*/  @!UP0 SYNCS.EXCH.64 URZ, [UR6+0x40], UR4 ;  /* 0x00004004063f85b2 */ /* 0x0010620008000100 */
[----:B------:R-:W-:Y:S02]  /*06e0*/  @P4 LEA.HI R2, R23, R23, RZ, 0x1 ;  /* 0x0000001717024211 */ /* 0x000fe400078f08ff */
[----:B------:R-:W-:Y:S02]  /*06f0*/  ISETP.EQ.AND P1, PT, R5, RZ, P1 ;  /* 0x000000ff0500720c */ /* 0x000fe40000f22270 */
[----:B------:R-:W-:Y:S02]  /*0700*/  @P4 SHF.R.S32.HI R2, RZ, 0x1, R2 ;  /* 0x00000001ff024819 */ /* 0x000fe40000011402 */
[----:B------:R-:W-:-:S02]  /*0710*/  ISETP.GE.U32.AND P6, PT, R6, 0x2, PT ;  /* 0x000000020600780c */ /* 0x000fc40003fc6070 */
[----:B------:R-:W-:Y:S02]  /*0720*/  @P4 ISETP.NE.AND P5, PT, R2, R9, PT ;  /* 0x000000090200420c */ /* 0x000fe40003fa5270 */
[----:B------:R-:W-:Y:S02]  /*0730*/  SEL R9, RZ, 0x1, !P0 ;  /* 0x00000001ff097807 */ /* 0x000fe40004000000 */
[----:B------:R-:W-:Y:S02]  /*0740*/  @P4 SEL R22, RZ, 0x1, P5 ;  /* 0x00000001ff164807 */ /* 0x000fe40002800000 */
[----:B------:R-:W-:Y:S01]  /*0750*/  SEL R19, RZ, 0x1, !P1 ;  /* 0x00000001ff137807 */ /* 0x000fe20004800000 */
[----:B------:R0:W2:Y:S01]  /*0760*/  @!UP1 SYNCS.EXCH.64 URZ, [UR6+0x48], UR4 ;  /* 0x00004804063f95b2 */ /* 0x0000a20008000100 */
[----:B------:R-:W-:Y:S01]  /*0770*/  LOP3.LUT R22, R22, R9, RZ, 0xc0, !PT ;  /* 0x0000000916167212 */ /* 0x000fe200078ec0ff */
[----:B------:R-:W-:Y:S01]  /*0780*/  NOP ;  /* 0x0000000000007918 */ /* 0x000fe20000000000 */
[----:B------:R-:W-:Y:S01]  /*0790*/  SEL R19, R19, 0x2, P6 ;  /* 0x0000000213137807 */ /* 0x000fe20003000000 */
[----:B------:R-:W-:Y:S06]  /*07a0*/  @!P2 BRA `(.L_x_3) ;  /* 0x000000000008a947 */ /* 0x000fec0003800000 */
[----:B-12-4-:R-:W-:Y:S01]  /*07b0*/  UCGABAR_ARV ;  /* 0x00000000000079c7 */ /* 0x016fe20008000000 */
[----:B------:R-:W-:Y:S05]  /*07c0*/  BRA `(.L_x_4) ;  /* 0x0000000000047947 */ /* 0x000fea0003800000 */
.L_x_3:
[----:B-12-4-:R-:W-:Y:S01]  /*07d0*/  NOP ;  /* 0x0000000000007918 */ /* 0x016fe20000000000 */
.L_x_4:
[----:B------:R-:W1:Y:S01]  /*07e0*/  LDC R2, c[0x0][0x65c] ;  /* 0x00019700ff027b82 */ /* 0x000e620000000800 */
[----:B------:R-:W-:Y:S02]  /*07f0*/  IMAD.U32 R8, RZ, RZ, UR8 ;  /* 0x00000008ff087e24 */ /* 0x000fe4000f8e00ff */
[----:B------:R-:W-:Y:S01]  /*0800*/  IMAD.MOV.U32 R9, RZ, RZ, RZ ;  /* 0x000000ffff097224 */ /* 0x000fe200078e00ff */
[----:B-1----:R-:W-:-:S04]  /*0810*/  ISETP.NE.AND P1, PT, R2, 0x1, PT ;  /* 0x000000010200780c */ /* 0x002fc80003f25270 */
[----:B------:R-:W-:-:S09]  /*0820*/  P2R R5, PR, RZ, 0x2 ;  /* 0x00000002ff057803 */ /* 0x000fd20000000000 */
[----:B------:R-:W1:Y:S01]  /*0830*/  @P1 LDC R17, c[0x0][0x10] ;  /* 0x00000400ff111b82 */ /* 0x000e620000000800 */
[----:B------:R-:W-:Y:S02]  /*0840*/  @P1 IMAD.MOV.U32 R5, RZ, RZ, RZ ;  /* 0x000000ffff051224 */ /* 0x000fe400078e00ff */
[----:B------:R-:W-:-:S05]  /*0850*/  @P1 IMAD.MOV.U32 R13, RZ, RZ, RZ ;  /* 0x000000ffff0d1224 */ /* 0x000fca00078e00ff */
[----:B------:R-:W2:Y:S01]  /*0860*/  @!P1 LDC R11, c[0x0][0xc] ;  /* 0x00000300ff0b9b82 */ /* 0x000ea20000000800 */
[----:B-1----:R-:W-:-:S04]  /*0870*/  @P1 IMAD.WIDE.U32 R16, R17, UR8, R4 ;  /* 0x0000000811101c25 */ /* 0x002fc8000f8e0004 */
[----:B------:R-:W-:Y:S02]  /*0880*/  @P1 IMAD.IADD R17, R17, 0x1, R13 ;  /* 0x0000000111111824 */ /* 0x000fe400078e020d */
[----:B--2---:R-:W-:-:S04]  /*0890*/  @!P1 IMAD.WIDE.U32 R8, R4, R11, R8 ;  /* 0x0000000b04089225 */ /* 0x004fc800078e0008 */
[----:B------:R-:W-:Y:S02]  /*08a0*/  @!P1 IMAD.MOV.U32 R16, RZ, RZ, R8 ;  /* 0x000000ffff109224 */ /* 0x000fe400078e0008 */
[----:B------:R-:W-:Y:S01]  /*08b0*/  @!P1 IMAD.MOV.U32 R17, RZ, RZ, R9 ;  /* 0x000000ffff119224 */ /* 0x000fe200078e0009 */
[----:B------:R-:W-:Y:S06]  /*08c0*/  @!P2 BRA `(.L_x_5) ;  /* 0x00000000000ca947 */ /* 0x000fec0003800000 */
[----:B------:R-:W-:Y:S01]  /*08d0*/  UCGABAR_WAIT ;  /* 0x0000000000007dc7 */ /* 0x000fe20008000000 */
[----:B------:R-:W-:Y:S01]  /*08e0*/  CCTL.IVALL ;  /* 0x00000000ff00798f */ /* 0x000fe20002000000 */
[----:B------:R-:W-:Y:S05]  /*08f0*/  BRA `(.L_x_6) ;  /* 0x0000000000047947 */ /* 0x000fea0003800000 */
.L_x_5:
[----:B------:R-:W-:Y:S06]  /*0900*/  BAR.SYNC.DEFER_BLOCKING 0x0 ;  /* 0x0000000000007b1d */ /* 0x000fec0000010000 */
.L_x_6:
[----:B------:R-:W-:Y:S05]  /*0910*/  @!P3 BRA `(.L_x_7) ;  /* 0x0000005c001cb947 */ /* 0x000fea0003800000 */
[----:B------:R-:W-:-:S13]  /*0920*/  ISETP.GT.U32.AND P0, PT, R6, 0x1, PT ;  /* 0x000000010600780c */ /* 0x000fda0003f04070 */
[----:B0-----:R-:W-:Y:S05]  /*0930*/  @P0 EXIT ;  /* 0x000000000000094d */ /* 0x001fea0003800000 */
[----:B------:R-:W-:Y:S01]  /*0940*/  ULDC.64 UR4, c[0x0][0x650] ;  /* 0x0001940000047ab9 */ /* 0x000fe20000000a00 */
[----:B------:R-:W-:Y:S01]  /*0950*/  PRMT R0, RZ, 0x7610, R0 ;  /* 0x00007610ff007816 */ /* 0x000fe20000000000 */
[----:B------:R-:W-:Y:S01]  /*0960*/  IMAD.MOV.U32 R92, RZ, RZ, -0x1 ;  /* 0xffffffffff5c7424 */ /* 0x000fe200078e00ff */
[----:B------:R-:W-:Y:S01]  /*0970*/  ISETP.GE.U32.AND P0, PT, R16, UR4, PT ;  /* 0x0000000410007c0c */ /* 0x000fe2000bf06070 */
[----:B------:R-:W-:Y:S02]  /*0980*/  IMAD.MOV.U32 R93, RZ, RZ, -0x1 ;  /* 0xffffffffff5d7424 */ /* 0x000fe400078e00ff */
[----:B------:R-:W-:Y:S01]  /*0990*/  IMAD.MOV.U32 R91, RZ, RZ, -0x1 ;  /* 0xffffffffff5b7424 */ /* 0x000fe200078e00ff */
[----:B------:R-:W-:-:S13]  /*09a0*/  ISETP.GE.U32.AND.EX P0, PT, R17, UR5, PT, P0 ;  /* 0x0000000511007c0c */ /* 0x000fda000bf06100 */
[----:B------:R-:W-:Y:S05]  /*09b0*/  @P0 BRA `(.L_x_8) ;  /* 0x0000000400280947 */ /* 0x000fea0003800000 */
[----:B------:R-:W0:Y:S01]  /*09c0*/  LDC.64 R24, c[0x0][0x628] ;  /* 0x00018a00ff187b82 */ /* 0x000e220000000a00 */
[----:B------:R-:W-:Y:S02]  /*09d0*/  IMAD.MOV.U32 R8, RZ, RZ, R16 ;  /* 0x000000ffff087224 */ /* 0x000fe400078e0010 */
[----:B------:R-:W-:-:S05]  /*09e0*/  IMAD.MOV.U32 R9, RZ, RZ, R17 ;  /* 0x000000ffff097224 */ /* 0x000fca00078e0011 */
[----:B------:R-:W1:Y:S08]  /*09f0*/  LDC R0, c[0x0][0x630] ;  /* 0x00018c00ff007b82 */ /* 0x000e700000000800 */
[----:B------:R-:W2:Y:S01]  /*0a00*/  LDC.64 R26, c[0x0][0x620] ;  /* 0x00018800ff1a7b82 */ /* 0x000ea20000000a00 */
[----:B0-----:R-:W-:-:S04]  /*0a10*/  ISETP.NE.U32.AND P0, PT, R24, RZ, PT ;  /* 0x000000ff1800720c */ /* 0x001fc80003f05070 */
[----:B------:R-:W-:-:S13]  /*0a20*/  ISETP.NE.AND.EX P0, PT, R25, RZ, PT, P0 ;  /* 0x000000ff1900720c */ /* 0x000fda0003f05300 */
[----:B-12---:R-:W-:Y:S05]  /*0a30*/  @!P0 BRA `(.L_x_9) ;  /* 0x0000000000288947 */ /* 0x006fea0003800000 */
[----:B------:R-:W0:Y:S02]  /*0a40*/  LDC R13, c[0x0][0x634] ;  /* 0x00018d00ff0d7b82 */ /* 0x000e240000000800 */
[----:B0-----:R-:W-:-:S05]  /*0a50*/  IADD3 R13, P0, R16, R13, RZ ;  /* 0x0000000d100d7210 */ /* 0x001fca0007f1e0ff */
[----:B------:R-:W-:-:S04]  /*0a60*/  IMAD.X R15, RZ, RZ, R17, P0 ;  /* 0x000000ffff0f7224 */ /* 0x000fc800000e0611 */
[----:B------:R-:W-:-:S04]  /*0a70*/  IMAD.WIDE.U32 R8, R15, R24, RZ ;  /* 0x000000180f087225 */ /* 0x000fc800078e00ff */
[----:B------:R-:W-:-:S04]  /*0a80*/  IMAD.WIDE.U32 R10, P0, R13, R25, R8 ;  /* 0x000000190d0a7225 */ /* 0x000fc80007800008 */
[----:B------:R-:W-:-:S04]  /*0a90*/  IMAD.WIDE.U32 R8, R13, R24, RZ ;  /* 0x000000180d087225 */ /* 0x000fc800078e00ff */
[----:B------:R-:W-:Y:S01]  /*0aa0*/  IMAD.X R13, RZ, RZ, RZ, P0 ;  /* 0x000000ffff0d7224 */ /* 0x000fe200000e06ff */
[----:B------:R-:W-:Y:S01]  /*0ab0*/  IADD3 RZ, P0, R9, R10, RZ ;  /* 0x0000000a09ff7210 */ /* 0x000fe20007f1e0ff */
[----:B------:R-:W-:-:S04]  /*0ac0*/  IMAD.MOV.U32 R12, RZ, RZ, R11 ;  /* 0x000000ffff0c7224 */ /* 0x000fc800078e000b */
[----:B------:R-:W-:-:S08]  /*0ad0*/  IMAD.WIDE.U32.X R8, R15, R25, R12, P0 ;  /* 0x000000190f087225 */ /* 0x000fd000000e040c */
.L_x_9:
[----:B------:R-:W0:Y:S01]  /*0ae0*/  LDC.64 R24, c[0x0][0x640] ;  /* 0x00019000ff187b82 */ /* 0x000e220000000a00 */
[-CC-:B------:R-:W-:Y:S01]  /*0af0*/  SHF.R.U64 R91, R8, R0.reuse, R9.reuse ;  /* 0x00000000085b7219 */ /* 0x180fe20000001209 */
[----:B------:R-:W-:Y:S01]  /*0b00*/  IMAD R30, R7, R21, R4 ;  /* 0x00000015071e7224 */ /* 0x000fe200078e0204 */
[----:B------:R-:W-:Y:S01]  /*0b10*/  SHF.R.U32.HI R0, RZ, R0, R9 ;  /* 0x00000000ff007219 */ /* 0x000fe20000011609 */
[----:B------:R-:W-:Y:S01]  /*0b20*/  IMAD.MOV.U32 R21, RZ, RZ, 0x1 ;  /* 0x00000001ff157424 */ /* 0x000fe200078e00ff */
[----:B------:R-:W-:-:S03]  /*0b30*/  IADD3 R5, P0, RZ, -R91, RZ ;  /* 0x8000005bff057210 */ /* 0x000fc60007f1e0ff */
[----:B------:R-:W1:Y:S02]  /*0b40*/  LDC R6, c[0x0][0x618] ;  /* 0x00018600ff067b82 */ /* 0x000e640000000800 */
[----:B------:R-:W-:-:S04]  /*0b50*/  IMAD.X R9, RZ, RZ, ~R0, P0 ;  /* 0x000000ffff097224 */ /* 0x000fc800000e0e00 */
[-C--:B------:R-:W-:Y:S02]  /*0b60*/  IMAD R0, R9, R26.reuse, RZ ;  /* 0x0000001a09007224 */ /* 0x080fe400078e02ff */
[----:B------:R-:W2:Y:S01]  /*0b70*/  LDC R11, c[0x0][0x608] ;  /* 0x00018200ff0b7b82 */ /* 0x000ea20000000800 */
[----:B------:R-:W-:-:S04]  /*0b80*/  IMAD.WIDE.U32 R8, R5, R26, R16 ;  /* 0x0000001a05087225 */ /* 0x000fc800078e0010 */
[----:B------:R-:W-:-:S03]  /*0b90*/  IMAD R5, R5, R27, R0 ;  /* 0x0000001b05057224 */ /* 0x000fc600078e0200 */
[----:B------:R-:W3:Y:S01]  /*0ba0*/  LDC R12, c[0x0][0x658] ;  /* 0x00019600ff0c7b82 */ /* 0x000ee20000000800 */
[----:B0-----:R-:W-:Y:S01]  /*0bb0*/  ISETP.NE.U32.AND P0, PT, R24, RZ, PT ;  /* 0x000000ff1800720c */ /* 0x001fe20003f05070 */
[----:B------:R-:W-:Y:S02]  /*0bc0*/  IMAD.IADD R5, R9, 0x1, R5 ;  /* 0x0000000109057824 */ /* 0x000fe400078e0205 */
[----:B------:R-:W-:Y:S01]  /*0bd0*/  IMAD.MOV.U32 R9, RZ, RZ, -0x1 ;  /* 0xffffffffff097424 */ /* 0x000fe200078e00ff */
[----:B------:R-:W-:-:S03]  /*0be0*/  ISETP.NE.AND.EX P0, PT, R25, RZ, PT, P0 ;  /* 0x000000ff1900720c */ /* 0x000fc60003f05300 */
[----:B------:R-:W0:Y:S01]  /*0bf0*/  LDC R15, c[0x0][0x600] ;  /* 0x00018000ff0f7b82 */ /* 0x000e220000000800 */
[-CC-:B-1----:R-:W-:Y:S02]  /*0c00*/  SHF.R.U64 R13, R8, R6.reuse, R5.reuse ;  /* 0x00000006080d7219 */ /* 0x182fe40000001205 */
[----:B------:R-:W-:-:S05]  /*0c10*/  SHF.R.U32.HI R0, RZ, R6, R5 ;  /* 0x00000006ff007219 */ /* 0x000fca0000011605 */
[----:B------:R-:W1:Y:S01]  /*0c20*/  LDC R14, c[0x0][0x648] ;  /* 0x00019200ff0e7b82 */ /* 0x000e620000000800 */
[-CC-:B--2---:R-:W-:Y:S02]  /*0c30*/  SHF.R.U64 R27, R13, R11.reuse, R0.reuse ;  /* 0x0000000b0d1b7219 */ /* 0x184fe40000001200 */
[----:B------:R-:W-:-:S05]  /*0c40*/  SHF.R.U32.HI R5, RZ, R11, R0 ;  /* 0x0000000bff057219 */ /* 0x000fca0000011600 */
[----:B------:R-:W2:Y:S01]  /*0c50*/  LDC R20, c[0x0][0x638] ;  /* 0x00018e00ff147b82 */ /* 0x000ea20000000800 */
[-CC-:B---3--:R-:W-:Y:S02]  /*0c60*/  SHF.R.U64 R28, R27, R12.reuse, R5.reuse ;  /* 0x0000000c1b1c7219 */ /* 0x188fe40000001205 */
[-C--:B------:R-:W-:Y:S02]  /*0c70*/  SHF.L.U32 R0, R9, R12.reuse, RZ ;  /* 0x0000000c09007219 */ /* 0x080fe400000006ff */
[----:B------:R-:W-:Y:S01]  /*0c80*/  SHF.R.U32.HI R5, RZ, R12, R5 ;  /* 0x0000000cff057219 */ /* 0x000fe20000011605 */
[----:B------:R-:W-:Y:S01]  /*0c90*/  IMAD.MOV.U32 R4, RZ, RZ, R28 ;  /* 0x000000ffff047224 */ /* 0x000fe200078e001c */
[----:B------:R-:W-:Y:S01]  /*0ca0*/  LOP3.LUT R10, RZ, R0, RZ, 0x33, !PT ;  /* 0x00000000ff0a7212 */ /* 0x000fe200078e33ff */
[----:B------:R-:W3:Y:S01]  /*0cb0*/  LDC R26, c[0x0][0x610] ;  /* 0x00018400ff1a7b82 */ /* 0x000ee20000000800 */
[----:B------:R-:W-:Y:S05]  /*0cc0*/  @!P0 BRA `(.L_x_10) ;  /* 0x0000000000288947 */ /* 0x000fea0003800000 */
[----:B------:R-:W4:Y:S02]  /*0cd0*/  LDC R9, c[0x0][0x64c] ;  /* 0x00019300ff097b82 */ /* 0x000f240000000800 */
[----:B----4-:R-:W-:-:S05]  /*0ce0*/  IADD3 R9, P0, R28, R9, RZ ;  /* 0x000000091c097210 */ /* 0x010fca0007f1e0ff */
        /* <DEDUP_REMOVED lines=8> */
.L_x_10:
[----:B-1----:R-:W-:Y:S01]  /*0d70*/  SHF.R.U64 R4, R4, R14, R5 ;  /* 0x0000000e04047219 */ /* 0x002fe20000001205 */
[----:B0-----:R-:W-:Y:S01]  /*0d80*/  VIADD R6, R15, 0xffffffff ;  /* 0xffffffff0f067836 */ /* 0x001fe20000000000 */
[----:B------:R-:W-:Y:S02]  /*0d90*/  SHF.L.U32 R0, R21, R12, RZ ;  /* 0x0000000c15007219 */ /* 0x000fe400000006ff */
[----:B------:R-:W-:Y:S01]  /*0da0*/  LOP3.LUT R5, R27, R10, RZ, 0xc0, !PT ;  /* 0x0000000a1b057212 */ /* 0x000fe200078ec0ff */
[----:B------:R-:W-:Y:S01]  /*0db0*/  IMAD.MOV R7, RZ, RZ, -R4 ;  /* 0x000000ffff077224 */ /* 0x000fe200078e0a04 */
[----:B------:R-:W-:Y:S02]  /*0dc0*/  SEL R3, R3, R30, !P1 ;  /* 0x0000001e03037207 */ /* 0x000fe40004800000 */
[----:B------:R-:W-:Y:S01]  /*0dd0*/  LOP3.LUT R6, R13, R6, RZ, 0xc0, !PT ;  /* 0x000000060d067212 */ /* 0x000fe200078ec0ff */
[----:B------:R-:W-:Y:S02]  /*0de0*/  IMAD R4, R0, R4, R5 ;  /* 0x0000000400047224 */ /* 0x000fe400078e0205 */
[----:B--2---:R-:W-:-:S02]  /*0df0*/  IMAD R0, R7, R20, R28 ;  /* 0x0000001407007224 */ /* 0x004fc400078e021c */
[----:B---3--:R-:W-:Y:S02]  /*0e00*/  IMAD R3, R4, R26, R3 ;  /* 0x0000001a04037224 */ /* 0x008fe400078e0203 */
[----:B------:R-:W-:Y:S02]  /*0e10*/  IMAD R92, R0, R15, R6 ;  /* 0x0000000f005c7224 */ /* 0x000fe400078e0206 */
[----:B------:R-:W-:-:S03]  /*0e20*/  IMAD.MOV.U32 R4, RZ, RZ, 0x1 ;  /* 0x00000001ff047424 */ /* 0x000fc600078e00ff */
[----:B------:R-:W-:Y:S02]  /*0e30*/  SEL R93, R92, R3, !P1 ;  /* 0x000000035c5d7207 */ /* 0x000fe40004800000 */
[----:B------:R-:W-:Y:S02]  /*0e40*/  PRMT R0, R4, 0x7610, R0 ;  /* 0x0000761004007816 */ /* 0x000fe40000000000 */
[----:B------:R-:W-:-:S07]  /*0e50*/  SEL R92, R3, R92, !P1 ;  /* 0x0000005c035c7207 */ /* 0x000fce0004800000 */
.L_x_8:
[----:B------:R-:W-:-:S08]  /*0e60*/  NOP ;  /* 0x0000000000007918 */ /* 0x000fd00000000000 */
[----:B------:R-:W0:Y:S02]  /*0e70*/  USETMAXREG.TRY_ALLOC.CTAPOOL UP0, 0xe8 ;  /* 0x000000e8000079c8 */ /* 0x000e240008000600 */
[----:B0-----:R-:W-:-:S13]  /*0e80*/  PLOP3.LUT P0, PT, PT, PT, UP0, 0x80, 0x0 ;  /* 0x000000000000781c */ /* 0x001fda0003f0f008 */
[----:B------:R-:W-:Y:S05]  /*0e90*/  @!P0 BRA `(.L_x_8) ;  /* 0xfffffffc00f08947 */ /* 0x000fea000383ffff */
[----:B------:R-:W-:Y:S01]  /*0ea0*/  ULDC.64 UR4, c[0x0][0x598] ;  /* 0x0001660000047ab9 */ /* 0x000fe20000000a00 */
[----:B------:R-:W-:Y:S01]  /*0eb0*/  ULDC.64 UR36, c[0x0][0x208] ;  /* 0x0000820000247ab9 */ /* 0x000fe20000000a00 */
[----:B------:R-:W-:-:S04]  /*0ec0*/  ISETP.NE.U32.AND P0, PT, RZ, UR4, PT ;  /* 0x00000004ff007c0c */ /* 0x000fc8000bf05070 */
[----:B------:R-:W-:-:S13]  /*0ed0*/  ISETP.NE.AND.EX P0, PT, RZ, UR5, PT, P0 ;  /* 0x00000005ff007c0c */ /* 0x000fda000bf05300 */
[----:B------:R-:W-:Y:S05]  /*0ee0*/  @!P0 BRA `(.L_x_11) ;  /* 0x00000000001c8947 */ /* 0x000fea0003800000 */
[----:B------:R-:W0:Y:S02]  /*0ef0*/  LDC.64 R4, c[0x0][0x598] ;  /* 0x00016600ff047b82 */ /* 0x000e240000000a00 */
[----:B0-----:R-:W2:Y:S02]  /*0f00*/  LDG.E.64 R4, desc[UR36][R4.64] ;  /* 0x0000002404047981 */ /* 0x001ea4000c1e1b00 */
[----:B--2---:R-:W-:-:S04]  /*0f10*/  ISETP.NE.U32.AND P0, PT, R4, RZ, PT ;  /* 0x000000ff0400720c */ /* 0x004fc80003f05070 */
[----:B------:R-:W-:-:S13]  /*0f20*/  ISETP.NE.AND.EX P0, PT, R5, RZ, PT, P0 ;  /* 0x000000ff0500720c */ /* 0x000fda0003f05300 */
[----:B------:R-:W-:Y:S05]  /*0f30*/  @!P0 BRA `(.L_x_11) ;  /* 0x0000000000088947 */ /* 0x000fea0003800000 */
[----:B------:R0:W5:Y:S01]  /*0f40*/  LD.E R88, desc[UR36][R4.64] ;  /* 0x0000002404587980 */ /* 0x000162000c101900 */
[----:B------:R-:W-:Y:S05]  /*0f50*/  BRA `(.L_x_12) ;  /* 0x0000000000247947 */ /* 0x000fea0003800000 */
.L_x_11:
[----:B------:R-:W-:Y:S02]  /*0f60*/  ULDC.64 UR4, c[0x0][0x588] ;  /* 0x0001620000047ab9 */ /* 0x000fe40000000a00 */
[----:B------:R-:W-:-:S04]  /*0f70*/  ISETP.NE.U32.AND P0, PT, RZ, UR4, PT ;  /* 0x00000004ff007c0c */ /* 0x000fc8000bf05070 */
[----:B------:R-:W-:-:S13]  /*0f80*/  ISETP.NE.AND.EX P0, PT, RZ, UR5, PT, P0 ;  /* 0x00000005ff007c0c */ /* 0x000fda000bf05300 */
[----:B------:R-:W-:Y:S05]  /*0f90*/  @!P0 BRA `(.L_x_13) ;  /* 0x00000000000c8947 */ /* 0x000fea0003800000 */
[----:B------:R-:W0:Y:S02]  /*0fa0*/  LDC.64 R88, c[0x0][0x588] ;  /* 0x00016200ff587b82 */ /* 0x000e240000000a00 */
[----:B0-----:R1:W5:Y:S01]  /*0fb0*/  LDG.E R88, desc[UR36][R88.64] ;  /* 0x0000002458587981 */ /* 0x001362000c1e1900 */
[----:B------:R-:W-:Y:S05]  /*0fc0*/  BRA `(.L_x_12) ;  /* 0x0000000000087947 */ /* 0x000fea0003800000 */
.L_x_13:
[----:B------:R-:W-:Y:S02]  /*0fd0*/  ULDC UR4, c[0x0][0x580] ;  /* 0x0001600000047ab9 */ /* 0x000fe40000000800 */
[----:B------:R-:W-:-:S07]  /*0fe0*/  IMAD.U32 R88, RZ, RZ, UR4 ;  /* 0x00000004ff587e24 */ /* 0x000fce000f8e00ff */
.L_x_12:
[----:B------:R-:W-:Y:S02]  /*0ff0*/  ULDC.64 UR4, c[0x0][0x5a0] ;  /* 0x0001680000047ab9 */ /* 0x000fe40000000a00 */
[----:B------:R-:W-:-:S04]  /*1000*/  ISETP.NE.U32.AND P0, PT, RZ, UR4, PT ;  /* 0x00000004ff007c0c */ /* 0x000fc8000bf05070 */
[----:B------:R-:W-:-:S13]  /*1010*/  ISETP.NE.AND.EX P0, PT, RZ, UR5, PT, P0 ;  /* 0x00000005ff007c0c */ /* 0x000fda000bf05300 */
[----:B------:R-:W-:Y:S05]  /*1020*/  @!P0 BRA `(.L_x_14) ;  /* 0x00000000001c8947 */ /* 0x000fea0003800000 */
[----:B0-----:R-:W0:Y:S02]  /*1030*/  LDC.64 R4, c[0x0][0x5a0] ;  /* 0x00016800ff047b82 */ /* 0x001e240000000a00 */
[----:B0-----:R-:W2:Y:S02]  /*1040*/  LDG.E.64 R4, desc[UR36][R4.64] ;  /* 0x0000002404047981 */ /* 0x001ea4000c1e1b00 */
[----:B--2---:R-:W-:-:S04]  /*1050*/  ISETP.NE.U32.AND P0, PT, R4, RZ, PT ;  /* 0x000000ff0400720c */ /* 0x004fc80003f05070 */
[----:B------:R-:W-:-:S13]  /*1060*/  ISETP.NE.AND.EX P0, PT, R5, RZ, PT, P0 ;  /* 0x000000ff0500720c */ /* 0x000fda0003f05300 */
[----:B------:R-:W-:Y:S05]  /*1070*/  @!P0 BRA `(.L_x_14) ;  /* 0x0000000000088947 */ /* 0x000fea0003800000 */
[----:B-1----:R0:W5:Y:S01]  /*1080*/  LD.E R89, desc[UR36][R4.64] ;  /* 0x0000002404597980 */ /* 0x002162000c101900 */
[----:B------:R-:W-:Y:S05]  /*1090*/  BRA `(.L_x_15) ;  /* 0x0000000000247947 */ /* 0x000fea0003800000 */
.L_x_14:
[----:B------:R-:W-:Y:S02]  /*10a0*/  ULDC.64 UR4, c[0x0][0x590] ;  /* 0x0001640000047ab9 */ /* 0x000fe40000000a00 */
[----:B------:R-:W-:-:S04]  /*10b0*/  ISETP.NE.U32.AND P0, PT, RZ, UR4, PT ;  /* 0x00000004ff007c0c */ /* 0x000fc8000bf05070 */
[----:B------:R-:W-:-:S13]  /*10c0*/  ISETP.NE.AND.EX P0, PT, RZ, UR5, PT, P0 ;  /* 0x00000005ff007c0c */ /* 0x000fda000bf05300 */
[----:B------:R-:W-:Y:S05]  /*10d0*/  @!P0 BRA `(.L_x_16) ;  /* 0x00000000000c8947 */ /* 0x000fea0003800000 */
[----:B0-----:R-:W1:Y:S02]  /*10e0*/  LDC.64 R4, c[0x0][0x590] ;  /* 0x00016400ff047b82 */ /* 0x001e640000000a00 */
[----:B-1----:R1:W5:Y:S01]  /*10f0*/  LDG.E R89, desc[UR36][R4.64] ;  /* 0x0000002404597981 */ /* 0x002362000c1e1900 */
[----:B------:R-:W-:Y:S05]  /*1100*/  BRA `(.L_x_15) ;  /* 0x0000000000087947 */ /* 0x000fea0003800000 */
.L_x_16:
[----:B------:R-:W-:Y:S02]  /*1110*/  ULDC UR4, c[0x0][0x584] ;  /* 0x0001610000047ab9 */ /* 0x000fe40000000800 */
[----:B-1----:R-:W-:-:S07]  /*1120*/  IMAD.U32 R89, RZ, RZ, UR4 ;  /* 0x00000004ff597e24 */ /* 0x002fce000f8e00ff */
.L_x_15:
[----:B------:R-:W-:-:S13]  /*1130*/  LOP3.LUT P0, RZ, R0, 0xff, RZ, 0xc0, !PT ;  /* 0x000000ff00ff7812 */ /* 0x000fda000780c0ff */
[----:B------:R-:W-:Y:S05]  /*1140*/  @!P0 EXIT ;  /* 0x000000000000894d */ /* 0x000fea0003800000 */
[----:B------:R-:W-:Y:S01]  /*1150*/  ULDC UR4, c[0x0][0x28c] ;  /* 0x0000a30000047ab9 */ /* 0x000fe20000000800 */
[----:B------:R-:W-:Y:S01]  /*1160*/  LOP3.LUT R90, R19, 0x1, RZ, 0xfc, !PT ;  /* 0x00000001135a7812 */ /* 0x000fe200078efcff */
[----:B------:R-:W-:Y:S01]  /*1170*/  UIADD3 UR4, UR4, 0x1f, URZ ;  /* 0x0000001f04047890 */ /* 0x000fe2000fffe03f */
[----:B------:R-:W-:Y:S01]  /*1180*/  UMOV UR38, URZ ;  /* 0x0000003f00267c82 */ /* 0x000fe20008000000 */
[----:B------:R-:W-:Y:S02]  /*1190*/  UMOV UR39, URZ ;  /* 0x0000003f00277c82 */ /* 0x000fe40008000000 */
[----:B------:R-:W-:-:S04]  /*11a0*/  USHF.R.S32.HI UR5, URZ, 0x1f, UR4 ;  /* 0x0000001f3f057899 */ /* 0x000fc80008011404 */
[----:B------:R-:W-:-:S04]  /*11b0*/  ULEA.HI UR5, UR5, UR4, URZ, 0x5 ;  /* 0x0000000405057291 */ /* 0x000fc8000f8f283f */
[----:B------:R-:W-:-:S12]  /*11c0*/  USHF.R.S32.HI UR40, URZ, 0x5, UR5 ;  /* 0x000000053f287899 */ /* 0x000fd80008011405 */
.L_x_164:
[----:B------:R-:W-:Y:S01]  /*11d0*/  LOP3.LUT R0, R18, 0x80, RZ, 0xc0, !PT ;  /* 0x0000008012007812 */ /* 0x000fe200078ec0ff */
[----:B--2---:R-:W2:Y:S01]  /*11e0*/  S2UR UR7, SR_CgaCtaId ;  /* 0x00000000000779c3 */ /* 0x004ea20000008800 */
[----:B------:R-:W-:Y:S02]  /*11f0*/  UMOV UR6, 0x400 ;  /* 0x0000040000067882 */ /* 0x000fe40000000000 */
[----:B------:R-:W-:-:S06]  /*1200*/  SHF.R.U32.HI R0, RZ, 0x7, R0 ;  /* 0x00000007ff007819 */ /* 0x000fcc0000011600 */
[----:B---3--:R-:W3:Y:S01]  /*1210*/  SHFL.IDX PT, R0, R0, RZ, 0x1f ;  /* 0x00001fff00007589 */ /* 0x008ee200000e0000 */
[----:B--2---:R-:W-:Y:S01]  /*1220*/  ULEA UR6, UR7, UR6, 0x18 ;  /* 0x0000000607067291 */ /* 0x004fe2000f8ec03f */
[----:B---3--:R-:W-:-:S13]  /*1230*/  R2UR UR4, R0 ;  /* 0x00000000000472ca */ /* 0x008fda00000e0000 */
[----:B------:R-:W-:-:S04]  /*1240*/  ULEA.HI UR5, UR4, UR4, URZ, 0x1 ;  /* 0x0000000404057291 */ /* 0x000fc8000f8f083f */
[----:B------:R-:W-:-:S04]  /*1250*/  ULOP3.LUT UR5, UR5, 0xffffe, URZ, 0xc0, !UPT ;  /* 0x000ffffe05057892 */ /* 0x000fc8000f8ec03f */
[----:B------:R-:W-:-:S03]  /*1260*/  UIADD3 UR5, UR4, -UR5, URZ ;  /* 0x8000000504057290 */ /* 0x000fc6000fffe03f */
[----:B------:R-:W-:Y:S01]  /*1270*/  ULDC UR4, c[0x0][0x28c] ;  /* 0x0000a30000047ab9 */ /* 0x000fe20000000800 */
[----:B------:R-:W-:Y:S01]  /*1280*/  ULEA UR5, UR5, UR6, 0xc ;  /* 0x0000000605057291 */ /* 0x000fe2000f8e603f */
[----:B------:R-:W-:-:S03]  /*1290*/  ISETP.LT.AND P0, PT, RZ, UR4, PT ;  /* 0x00000004ff007c0c */ /* 0x000fc6000bf01270 */
[----:B------:R-:W-:-:S04]  /*12a0*/  UIADD3 UR5, UR5, 0x100, URZ ;  /* 0x0000010005057890 */ /* 0x000fc8000fffe03f */
[----:B------:R-:W-:-:S04]  /*12b0*/  USHF.R.U32.HI UR5, URZ, 0x4, UR5 ;  /* 0x000000043f057899 */ /* 0x000fc80008011605 */
[----:B------:R-:W-:Y:S02]  /*12c0*/  ULOP3.LUT UR41, UR5, 0x3fff, URZ, 0xc0, !UPT ;  /* 0x00003fff05297892 */ /* 0x000fe4000f8ec03f */
[----:B-1--45:R-:W-:Y:S10]  /*12d0*/  @P0 BRA `(.L_x_17) ;  /* 0x0000000000400947 */ /* 0x032ff40003800000 */
[----:B------:R-:W-:Y:S01]  /*12e0*/  MOV R0, 0x0 ;  /* 0x0000000000007802 */ /* 0x000fe20000000f00 */
[----:B------:R-:W-:Y:S01]  /*12f0*/  ULDC.64 UR4, c[0x4][0x68] ;  /* 0x01001a0000047ab9 */ /* 0x000fe20000000a00 */
[----:B------:R-:W-:Y:S01]  /*1300*/  ULDC.64 UR6, c[0x4][0x8] ;  /* 0x0100020000067ab9 */ /* 0x000fe20000000a00 */
[----:B01----:R-:W-:Y:S01]  /*1310*/  IMAD.U32 R4, RZ, RZ, UR4 ;  /* 0x00000004ff047e24 */ /* 0x003fe2000f8e00ff */
[----:B------:R0:W1:Y:S01]  /*1320*/  LDC.64 R14, c[0x4][R0] ;  /* 0x01000000000e7b82 */ /* 0x0000620000000a00 */
[----:B------:R-:W-:Y:S01]  /*1330*/  IMAD.U32 R5, RZ, RZ, UR5 ;  /* 0x00000005ff057e24 */ /* 0x000fe2000f8e00ff */
[----:B------:R-:W-:Y:S01]  /*1340*/  ULDC.64 UR4, c[0x4][0x70] ;  /* 0x01001c0000047ab9 */ /* 0x000fe20000000a00 */
[----:B------:R-:W-:Y:S02]  /*1350*/  IMAD.U32 R10, RZ, RZ, UR6 ;  /* 0x00000006ff0a7e24 */ /* 0x000fe4000f8e00ff */
[----:B------:R-:W-:Y:S02]  /*1360*/  IMAD.U32 R6, RZ, RZ, UR4 ;  /* 0x00000004ff067e24 */ /* 0x000fe4000f8e00ff */
[----:B------:R-:W-:-:S02]  /*1370*/  IMAD.U32 R7, RZ, RZ, UR5 ;  /* 0x00000005ff077e24 */ /* 0x000fc4000f8e00ff */
[----:B------:R-:W-:Y:S02]  /*1380*/  IMAD.U32 R11, RZ, RZ, UR7 ;  /* 0x00000007ff0b7e24 */ /* 0x000fe4000f8e00ff */
[----:B------:R-:W-:Y:S02]  /*1390*/  IMAD.MOV.U32 R8, RZ, RZ, 0x1e1 ;  /* 0x000001e1ff087424 */ /* 0x000fe400078e00ff */
[----:B------:R-:W-:Y:S02]  /*13a0*/  IMAD.MOV.U32 R12, RZ, RZ, 0x1 ;  /* 0x00000001ff0c7424 */ /* 0x000fe400078e00ff */
[----:B0-----:R-:W-:-:S07]  /*13b0*/  IMAD.MOV.U32 R13, RZ, RZ, RZ ;  /* 0x000000ffff0d7224 */ /* 0x001fce00078e00ff */
[----:B------:R-:W-:-:S07]  /*13c0*/  LEPC R20, `(.L_x_17) ;  /* 0x000000001014794e */ /* 0x000fce0000000000 */
[----:B-1---5:R-:W-:Y:S05]  /*13d0*/  CALL.ABS.NOINC R14 ;  /* 0x000000000e007343 */ /* 0x022fea0003c00000 */
.L_x_17:
[----:B------:R-:W-:-:S13]  /*13e0*/  ISETP.NE.AND P0, PT, R90, 0x3, PT ;  /* 0x000000035a00780c */ /* 0x000fda0003f05270 */
[----:B------:R-:W-:Y:S05]  /*13f0*/  @!P0 BRA `(.L_x_18) ;  /* 0x0000000000048947 */ /* 0x000fea0003800000 */
[----:B------:R-:W-:Y:S01]  /*1400*/  BPT.TRAP 0x1 ;  /* 0x000000040000795c */ /* 0x000fe20000300000 */
.L_x_18:
[----:B------:R-:W2:Y:S01]  /*1410*/  S2UR UR5, SR_CgaCtaId ;  /* 0x00000000000579c3 */ /* 0x000ea20000008800 */
[----:B------:R-:W-:Y:S01]  /*1420*/  UMOV UR4, 0x400 ;  /* 0x0000040000047882 */ /* 0x000fe20000000000 */
[----:B------:R-:W-:Y:S02]  /*1430*/  IMAD.U32 R0, RZ, RZ, UR38 ;  /* 0x00000026ff007e24 */ /* 0x000fe4000f8e00ff */
[----:B------:R-:W-:-:S03]  /*1440*/  IMAD.U32 R3, RZ, RZ, UR39 ;  /* 0x00000027ff037e24 */ /* 0x000fc6000f8e00ff */
[----:B------:R-:W-:Y:S01]  /*1450*/  SHF.L.U32 R0, R0, 0x1f, RZ ;  /* 0x0000001f00007819 */ /* 0x000fe200000006ff */
[----:B--2---:R-:W-:-:S06]  /*1460*/  ULEA UR4, UR5, UR4, 0x18 ;  /* 0x0000000405047291 */ /* 0x004fcc000f8ec03f */
[----:B------:R-:W-:-:S04]  /*1470*/  IMAD.U32 R6, RZ, RZ, UR4 ;  /* 0x00000004ff067e24 */ /* 0x000fc8000f8e00ff */
[----:B------:R-:W-:-:S04]  /*1480*/  IMAD R3, R3, 0x8, R6 ;  /* 0x0000000803037824 */ /* 0x000fc800078e0206 */
[----:B------:R2:W3:Y:S01]  /*1490*/  SYNCS.PHASECHK.TRANS64.TRYWAIT P1, [R3+URZ], R0 ;  /* 0x00000000030075a7 */ /* 0x0004e2000802017f */
[----:B------:R-:W-:Y:S05]  /*14a0*/  @!P0 BRA `(.L_x_19) ;  /* 0x0000000000048947 */ /* 0x000fea0003800000 */
[----:B------:R-:W-:Y:S01]  /*14b0*/  BPT.TRAP 0x1 ;  /* 0x000000040000795c */ /* 0x000fe20000300000 */
.L_x_19:
[----:B---3--:R-:W-:Y:S05]  /*14c0*/  @P1 BRA `(.L_x_20) ;  /* 0x0000000000081947 */ /* 0x008fea0003800000 */
[----:B------:R-:W3:Y:S02]  /*14d0*/  SYNCS.PHASECHK.TRANS64.TRYWAIT P1, [R3+URZ], R0 ;  /* 0x00000000030075a7 */ /* 0x000ee4000802017f */
[----:B---3--:R-:W-:Y:S05]  /*14e0*/  @!P1 BRA `(.L_x_21) ;  /* 0x0000006400a89947 */ /* 0x008fea0003800000 */
.L_x_20:
[----:B------:R-:W-:-:S04]  /*14f0*/  UISETP.LT.AND UP0, UPT, UR40, 0x1, UPT ;  /* 0x000000012800788c */ /* 0x000fc8000bf01270 */
[----:B------:R-:W-:-:S06]  /*1500*/  USEL UR4, UR40, 0x1, UP0 ;  /* 0x0000000128047887 */ /* 0x000fcc0008000000 */
[----:B--23--:R-:W-:Y:S01]  /*1510*/  IMAD.U32 R0, RZ, RZ, UR4 ;  /* 0x00000004ff007e24 */ /* 0x00cfe2000f8e00ff */
[----:B------:R-:W-:Y:S05]  /*1520*/  WARPSYNC.ALL ;  /* 0x0000000000007948 */ /* 0x000fea0003800000 */
[----:B------:R-:W-:-:S04]  /*1530*/  IADD3 R0, -R0, UR40, RZ ;  /* 0x0000002800007c10 */ /* 0x000fc8000fffe1ff */
[----:B------:R-:W-:Y:S02]  /*1540*/  ISETP.GE.AND P1, PT, R0, 0x1, PT ;  /* 0x000000010000780c */ /* 0x000fe40003f26270 */
[----:B------:R-:W-:Y:S01]  /*1550*/  R2UR UR4, R6 ;  /* 0x00000000060472ca */ /* 0x000fe200000e0000 */
[----:B------:R-:W-:Y:S01]  /*1560*/  ULOP3.LUT UR41, UR41, 0x10000, URZ, 0xfc, !UPT ;  /* 0x0001000029297892 */ /* 0x000fe2000f8efc3f */
[----:B------:R-:W-:Y:S01]  /*1570*/  WARPGROUP.ARRIVE ;  /* 0x00000000000079c5 */ /* 0x000fe20000000000 */
[----:B------:R-:W-:Y:S01]  /*1580*/  UMOV UR5, 0x80000020 ;  /* 0x8000002000057882 */ /* 0x000fe20000000000 */
[----:B------:R-:W-:-:S09]  /*1590*/  UMOV UR7, 0x80000020 ;  /* 0x8000002000077882 */ /* 0x000fd20000000000 */
[----:B------:R-:W-:-:S04]  /*15a0*/  UIADD3 UR4, UR4, 0x6100, URZ ;  /* 0x0000610004047890 */ /* 0x000fc8000fffe03f */
[----:B------:R-:W-:-:S04]  /*15b0*/  USHF.R.U32.HI UR4, URZ, 0x4, UR4 ;  /* 0x000000043f047899 */ /* 0x000fc80008011604 */
[----:B------:R-:W-:-:S04]  /*15c0*/  ULOP3.LUT UR4, UR4, 0x3fff, URZ, 0xc0, !UPT ;  /* 0x00003fff04047892 */ /* 0x000fc8000f8ec03f */
[----:B------:R-:W-:Y:S02]  /*15d0*/  ULOP3.LUT UR9, UR4, 0x10000, URZ, 0xfc, !UPT ;  /* 0x0001000004097892 */ /* 0x000fe4000f8efc3f */
[----:B------:R-:W-:Y:S02]  /*15e0*/  ULEA UR4, UR39, UR41, 0x9 ;  /* 0x0000002927047291 */ /* 0x000fe4000f8e483f */
[----:B------:R-:W-:-:S09]  /*15f0*/  ULEA UR6, UR39, UR9, 0x9 ;  /* 0x0000000927067291 */ /* 0x000fd2000f8e483f */
[----:B------:R-:W-:Y:S01]  /*1600*/  HGMMA.64x128x16.F32.BF16 R24, gdesc[UR4], RZ, !UPT, gsb0 ;  /* 0x01e00000041879f0 */ /* 0x000fe2000c0018ff */
[----:B------:R-:W-:Y:S02]  /*1610*/  UIADD3 UR4, UR4, 0x2, URZ ;  /* 0x0000000204047890 */ /* 0x000fe4000fffe03f */
[----:B------:R-:W-:Y:S01]  /*1620*/  UIADD3 UR6, UR6, 0x2, URZ ;  /* 0x0000000206067890 */ /* 0x000fe2000fffe03f */
[----:B------:R-:W-:Y:S01]  /*1630*/  UMOV UR5, 0x80000020 ;  /* 0x8000002000057882 */ /* 0x000fe20000000000 */
[----:B------:R-:W-:Y:S01]  /*1640*/  UMOV UR7, 0x80000020 ;  /* 0x8000002000077882 */ /* 0x000fe20000000000 */
[----:B------:R-:W-:Y:S02]  /*1650*/  WARPGROUP.DEPBAR.LE gsb0, 0x0 ;  /* 0x00008000000079c5 */ /* 0x000fe40000010000 */
[----:B------:R-:W-:-:S06]  /*1660*/  WARPGROUP.ARRIVE ;  /* 0x00000000000079c5 */ /* 0x000fcc0000000000 */
[----:B------:R-:W-:Y:S03]  /*1670*/  HGMMA.64x128x16.F32.BF16 R24, gdesc[UR4], R24, gsb0 ;  /* 0x01e00000041879f0 */ /* 0x000fe60008001818 */
[----:B------:R-:W-:Y:S02]  /*1680*/  WARPGROUP.DEPBAR.LE gsb0, 0x0 ;  /* 0x00008000000079c5 */ /* 0x000fe40000010000 */
[----:B------:R-:W-:Y:S05]  /*1690*/  @!P1 BRA `(.L_x_22) ;  /* 0x0000000000e49947 */ /* 0x000fea0003800000 */
[----:B------:R-:W-:Y:S02]  /*16a0*/  UIADD3 UR4, UR39, 0x1, URZ ;  /* 0x0000000127047890 */ /* 0x000fe4000fffe03f */
[----:B------:R-:W-:Y:S02]  /*16b0*/  IMAD.U32 R3, RZ, RZ, UR39 ;  /* 0x00000027ff037e24 */ /* 0x000fe4000f8e00ff */
[----:B------:R-:W-:-:S04]  /*16c0*/  UISETP.NE.AND UP0, UPT, UR4, 0x3, UPT ;  /* 0x000000030400788c */ /* 0x000fc8000bf05270 */
[----:B------:R-:W-:Y:S02]  /*16d0*/  USEL UR5, URZ, 0x1, UP0 ;  /* 0x000000013f057887 */ /* 0x000fe40008000000 */
[----:B------:R-:W-:Y:S02]  /*16e0*/  USEL UR8, UR4, URZ, UP0 ;  /* 0x0000003f04087287 */ /* 0x000fe40008000000 */
[----:B------:R-:W-:-:S06]  /*16f0*/  ULOP3.LUT UR5, UR38, UR5, URZ, 0x3c, !UPT ;  /* 0x0000000526057292 */ /* 0x000fcc000f8e3c3f */
[----:B------:R-:W-:-:S07]  /*1700*/  IMAD.U32 R7, RZ, RZ, UR5 ;  /* 0x00000005ff077e24 */ /* 0x000fce000f8e00ff */
.L_x_29:
[----:B------:R-:W-:Y:S05]  /*1710*/  @!P0 BRA `(.L_x_23) ;  /* 0x0000000000048947 */ /* 0x000fea0003800000 */
[----:B------:R-:W-:Y:S01]  /*1720*/  BPT.TRAP 0x1 ;  /* 0x000000040000795c */ /* 0x000fe20000300000 */
.L_x_23:
[----:B------:R-:W2:Y:S01]  /*1730*/  S2UR UR5, SR_CgaCtaId ;  /* 0x00000000000579c3 */ /* 0x000ea20000008800 */
[----:B------:R-:W-:Y:S01]  /*1740*/  UMOV UR4, 0x400 ;  /* 0x0000040000047882 */ /* 0x000fe20000000000 */
[----:B01----:R-:W-:Y:S01]  /*1750*/  IMAD.U32 R5, RZ, RZ, UR8 ;  /* 0x00000008ff057e24 */ /* 0x003fe2000f8e00ff */
[----:B------:R-:W-:Y:S01]  /*1760*/  SHF.L.U32 R4, R7, 0x1f, RZ ;  /* 0x0000001f07047819 */ /* 0x000fe200000006ff */
[----:B--2---:R-:W-:-:S06]  /*1770*/  ULEA UR4, UR5, UR4, 0x18 ;  /* 0x0000000405047291 */ /* 0x004fcc000f8ec03f */
[----:B------:R-:W-:-:S04]  /*1780*/  IMAD.U32 R6, RZ, RZ, UR4 ;  /* 0x00000004ff067e24 */ /* 0x000fc8000f8e00ff */
[----:B------:R-:W-:-:S04]  /*1790*/  IMAD R5, R5, 0x8, R6 ;  /* 0x0000000805057824 */ /* 0x000fc800078e0206 */
[----:B------:R0:W1:Y:S01]  /*17a0*/  SYNCS.PHASECHK.TRANS64.TRYWAIT P1, [R5+URZ], R4 ;  /* 0x00000004050075a7 */ /* 0x000062000802017f */
[----:B------:R-:W-:Y:S05]  /*17b0*/  @!P0 BRA `(.L_x_24) ;  /* 0x0000000000048947 */ /* 0x000fea0003800000 */
[----:B------:R-:W-:Y:S01]  /*17c0*/  BPT.TRAP 0x1 ;  /* 0x000000040000795c */ /* 0x000fe20000300000 */
.L_x_24:
[----:B-1----:R-:W-:Y:S05]  /*17d0*/  @P1 BRA `(.L_x_25) ;  /* 0x0000000000081947 */ /* 0x002fea0003800000 */
[----:B------:R-:W1:Y:S02]  /*17e0*/  SYNCS.PHASECHK.TRANS64.TRYWAIT P1, [R5+URZ], R4 ;  /* 0x00000004050075a7 */ /* 0x000e64000802017f */
[----:B-1----:R-:W-:Y:S05]  /*17f0*/  @!P1 BRA `(.L_x_26) ;  /* 0x0000006000f89947 */ /* 0x002fea0003800000 */
.L_x_25:
[----:B------:R-:W-:Y:S01]  /*1800*/  ULEA UR4, UR8, UR41, 0x9 ;  /* 0x0000002908047291 */ /* 0x000fe2000f8e483f */
[----:B------:R-:W-:Y:S01]  /*1810*/  WARPGROUP.ARRIVE ;  /* 0x00000000000079c5 */ /* 0x000fe20000000000 */
[----:B------:R-:W-:Y:S01]  /*1820*/  ULEA UR6, UR8, UR9, 0x9 ;  /* 0x0000000908067291 */ /* 0x000fe2000f8e483f */
[----:B------:R-:W-:Y:S01]  /*1830*/  UMOV UR5, 0x80000020 ;  /* 0x8000002000057882 */ /* 0x000fe20000000000 */
[----:B------:R-:W-:-:S07]  /*1840*/  UMOV UR7, 0x80000020 ;  /* 0x8000002000077882 */ /* 0x000fce0000000000 */
[----:B------:R-:W-:Y:S01]  /*1850*/  HGMMA.64x128x16.F32.BF16 R24, gdesc[UR4], R24, gsb0 ;  /* 0x01e00000041879f0 */ /* 0x000fe20008001818 */
        /* <DEDUP_REMOVED lines=9> */
[----:B------:R-:W-:Y:S01]  /*18f0*/  BPT.TRAP 0x1 ;  /* 0x000000040000795c */ /* 0x000fe20000300000 */
.L_x_27:
[----:B------:R-:W-:-:S13]  /*1900*/  ISETP.NE.AND P1, PT, R22, RZ, PT ;  /* 0x000000ff1600720c */ /* 0x000fda0003f25270 */
[----:B01----:R-:W-:-:S04]  /*1910*/  @P1 IMAD R4, R3, 0x8, R6 ;  /* 0x0000000803041824 */ /* 0x003fc800078e0206 */
[----:B------:R-:W-:-:S05]  /*1920*/  @P1 VIADD R4, R4, 0x18 ;  /* 0x0000001804041836 */ /* 0x000fca0000000000 */
[----:B------:R-:W-:-:S04]  /*1930*/  @P1 PRMT R4, R23, 0x654, R4 ;  /* 0x0000065417041816 */ /* 0x000fc80000000004 */
[----:B------:R0:W-:Y:S01]  /*1940*/  @P1 SYNCS.ARRIVE.TRANS64.RED.A1T0 RZ, [R4+URZ], RZ ;  /* 0x000000ff04ff19a7 */ /* 0x0001e2000810043f */
[----:B------:R-:W-:-:S13]  /*1950*/  ISETP.GT.U32.AND P1, PT, R19, 0x1, PT ;  /* 0x000000011300780c */ /* 0x000fda0003f24070 */
[----:B0-----:R-:W-:Y:S05]  /*1960*/  @P1 BRA `(.L_x_28) ;  /* 0x0000000000041947 */ /* 0x001fea0003800000 */
[----:B------:R-:W-:Y:S01]  /*1970*/  BPT.TRAP 0x1 ;  /* 0x000000040000795c */ /* 0x000fe20000300000 */
.L_x_28:
[----:B------:R-:W-:Y:S01]  /*1980*/  UIADD3 UR8, UR8, 0x1, URZ ;  /* 0x0000000108087890 */ /* 0x000fe2000fffe03f */
[C---:B------:R-:W-:Y:S01]  /*1990*/  ISETP.GT.AND P2, PT, R0.reuse, 0x1, PT ;  /* 0x000000010000780c */ /* 0x040fe20003f44270 */
[----:B------:R-:W-:Y:S02]  /*19a0*/  VIADD R3, R3, 0x1 ;  /* 0x0000000103037836 */ /* 0x000fe40000000000 */
[----:B------:R-:W-:Y:S01]  /*19b0*/  UISETP.NE.AND UP0, UPT, UR8, 0x3, UPT ;  /* 0x000000030800788c */ /* 0x000fe2000bf05270 */
[----:B------:R-:W-:Y:S02]  /*19c0*/  VIADD R0, R0, 0xffffffff ;  /* 0xffffffff00007836 */ /* 0x000fe40000000000 */
[C---:B------:R-:W-:Y:S01]  /*19d0*/  ISETP.NE.AND P1, PT, R3.reuse, 0x3, PT ;  /* 0x000000030300780c */ /* 0x040fe20003f25270 */
[----:B------:R-:W-:Y:S02]  /*19e0*/  USEL UR4, URZ, 0x1, UP0 ;  /* 0x000000013f047887 */ /* 0x000fe40008000000 */
[----:B------:R-:W-:Y:S01]  /*19f0*/  USEL UR8, UR8, URZ, UP0 ;  /* 0x0000003f08087287 */ /* 0x000fe20008000000 */
[----:B------:R-:W-:-:S03]  /*1a00*/  SEL R3, R3, RZ, P1 ;  /* 0x000000ff03037207 */ /* 0x000fc60000800000 */
[----:B------:R-:W-:Y:S01]  /*1a10*/  LOP3.LUT R7, R7, UR4, RZ, 0x3c, !PT ;  /* 0x0000000407077c12 */ /* 0x000fe2000f8e3cff */
[----:B------:R-:W-:Y:S07]  /*1a20*/  @P2 BRA `(.L_x_29) ;  /* 0xfffffffc00382947 */ /* 0x000fee000383ffff */
.L_x_22:
[----:B------:R-:W2:Y:S02]  /*1a30*/  LDC R0, c[0x0][0x28c] ;  /* 0x0000a300ff007b82 */ /* 0x000ea40000000800 */
[----:B--2---:R-:W-:-:S13]  /*1a40*/  ISETP.GE.AND P1, PT, R0, 0x1, PT ;  /* 0x000000010000780c */ /* 0x004fda0003f26270 */
[----:B------:R-:W-:Y:S05]  /*1a50*/  @!P1 BRA `(.L_x_30) ;  /* 0x0000000000509947 */ /* 0x000fea0003800000 */
[----:B------:R-:W-:Y:S05]  /*1a60*/  @!P0 BRA `(.L_x_31) ;  /* 0x0000000000048947 */ /* 0x000fea0003800000 */
[----:B------:R-:W-:Y:S01]  /*1a70*/  BPT.TRAP 0x1 ;  /* 0x000000040000795c */ /* 0x000fe20000300000 */
.L_x_31:
[----:B------:R-:W-:Y:S01]  /*1a80*/  ISETP.NE.AND P0, PT, R22, RZ, PT ;  /* 0x000000ff1600720c */ /* 0x000fe20003f05270 */
[----:B------:R-:W-:Y:S01]  /*1a90*/  BSSY B0, `(.L_x_32) ;  /* 0x000000e000007945 */ /* 0x000fe20003800000 */
[----:B------:R-:W-:-:S11]  /*1aa0*/  ISETP.GT.U32.AND P1, PT, R19, 0x1, PT ;  /* 0x000000011300780c */ /* 0x000fd60003f24070 */
[----:B------:R-:W-:Y:S05]  /*1ab0*/  @!P0 BRA `(.L_x_33) ;  /* 0x00000000002c8947 */ /* 0x000fea0003800000 */
[----:B------:R-:W-:-:S04]  /*1ac0*/  UISETP.LT.AND UP0, UPT, UR40, 0x1, UPT ;  /* 0x000000012800788c */ /* 0x000fc8000bf01270 */
[----:B------:R-:W-:-:S04]  /*1ad0*/  USEL UR6, UR40, 0x1, UP0 ;  /* 0x0000000128067887 */ /* 0x000fc80008000000 */
[----:B------:R-:W-:-:S04]  /*1ae0*/  UIADD3 UR6, UR39, UR40, -UR6 ;  /* 0x0000002827067290 */ /* 0x000fc8000fffe806 */
[----:B------:R-:W-:-:S04]  /*1af0*/  UIMAD.WIDE.U32 UR4, UR6, -0x55555555, URZ ;  /* 0xaaaaaaab060478a5 */ /* 0x000fc8000f8e003f */
[----:B------:R-:W-:-:S04]  /*1b00*/  USHF.R.U32.HI UR4, URZ, 0x1, UR5 ;  /* 0x000000013f047899 */ /* 0x000fc80008011605 */
[----:B------:R-:W-:-:S06]  /*1b10*/  UIMAD UR6, UR4, -0x3, UR6 ;  /* 0xfffffffd040678a4 */ /* 0x000fcc000f8e0206 */
[----:B------:R-:W-:-:S04]  /*1b20*/  IMAD.U32 R3, RZ, RZ, UR6 ;  /* 0x00000006ff037e24 */ /* 0x000fc8000f8e00ff */
[----:B------:R-:W-:-:S04]  /*1b30*/  IMAD R0, R3, 0x8, R6 ;  /* 0x0000000803007824 */ /* 0x000fc800078e0206 */
[----:B------:R-:W-:-:S05]  /*1b40*/  VIADD R0, R0, 0x18 ;  /* 0x0000001800007836 */ /* 0x000fca0000000000 */
[----:B------:R-:W-:-:S04]  /*1b50*/  PRMT R0, R23, 0x654, R0 ;  /* 0x0000065417007816 */ /* 0x000fc80000000000 */
[----:B------:R2:W-:Y:S03]  /*1b60*/  SYNCS.ARRIVE.TRANS64.RED.A1T0 RZ, [R0+URZ], RZ ;  /* 0x000000ff00ff79a7 */ /* 0x0005e6000810043f */
.L_x_33:
[----:B------:R-:W-:Y:S05]  /*1b70*/  BSYNC B0 ;  /* 0x0000000000007941 */ /* 0x000fea0003800000 */
.L_x_32:
[----:B------:R-:W-:Y:S05]  /*1b80*/  @P1 BRA `(.L_x_30) ;  /* 0x0000000000041947 */ /* 0x000fea0003800000 */
[----:B------:R-:W-:Y:S01]  /*1b90*/  BPT.TRAP 0x1 ;  /* 0x000000040000795c */ /* 0x000fe20000300000 */
.L_x_30:
[----:B------:R-:W3:Y:S01]  /*1ba0*/  LDC R6, c[0x0][0x288] ;  /* 0x0000a200ff067b82 */ /* 0x000ee20000000800 */
[--C-:B--2---:R-:W-:Y:S01]  /*1bb0*/  SHF.R.U32.HI R0, RZ, 0x2, R18.reuse ;  /* 0x00000002ff007819 */ /* 0x104fe20000011612 */
[----:B------:R-:W-:Y:S01]  /*1bc0*/  IMAD.SHL.U32 R93, R93, 0x80, RZ ;  /* 0x000000805d5d7824 */ /* 0x000fe200078e00ff */
[----:B01----:R-:W-:Y:S01]  /*1bd0*/  SHF.R.U32.HI R5, RZ, 0x7, R18 ;  /* 0x00000007ff057819 */ /* 0x003fe20000011612 */
[----:B------:R-:W-:Y:S01]  /*1be0*/  UIADD3 UR39, UR40, UR39, URZ ;  /* 0x0000002728277290 */ /* 0x000fe2000fffe03f */
[----:B------:R-:W-:Y:S01]  /*1bf0*/  LOP3.LUT R3, R0, 0x7, RZ, 0xc0, !PT ;  /* 0x0000000700037812 */ /* 0x000fe200078ec0ff */
[----:B------:R-:W-:Y:S01]  /*1c00*/  ULDC UR7, c[0x0][0x284] ;  /* 0x0000a10000077ab9 */ /* 0x000fe20000000800 */
[----:B------:R-:W-:Y:S01]  /*1c10*/  LOP3.LUT R0, R5, 0x1, RZ, 0xc0, !PT ;  /* 0x0000000105007812 */ /* 0x000fe200078ec0ff */
[----:B------:R-:W-:Y:S01]  /*1c20*/  UISETP.GT.U32.AND UP0, UPT, UR39, 0x2, UPT ;  /* 0x000000022700788c */ /* 0x000fe2000bf04070 */
[C---:B------:R-:W-:Y:S01]  /*1c30*/  LOP3.LUT R4, R18.reuse, 0x60, RZ, 0xc0, !PT ;  /* 0x0000006012047812 */ /* 0x040fe200078ec0ff */
[----:B------:R-:W-:Y:S01]  /*1c40*/  UISETP.GE.U32.AND UP1, UPT, UR40, 0x3, UPT ;  /* 0x000000032800788c */ /* 0x000fe2000bf26070 */
[----:B------:R-:W-:Y:S01]  /*1c50*/  LOP3.LUT R5, R18, 0x3, RZ, 0xc0, !PT ;  /* 0x0000000312057812 */ /* 0x000fe200078ec0ff */
[----:B------:R-:W-:Y:S01]  /*1c60*/  IMAD.SHL.U32 R8, R0, 0x40, RZ ;  /* 0x0000004000087824 */ /* 0x000fe200078e00ff */
[----:B------:R-:W-:Y:S01]  /*1c70*/  SHF.R.U32.HI R4, RZ, 0x1, R4 ;  /* 0x00000001ff047819 */ /* 0x000fe20000011604 */
[----:B------:R-:W-:Y:S01]  /*1c80*/  UISETP.LT.U32.AND UP0, UPT, UR40, 0x3, UP0 ;  /* 0x000000032800788c */ /* 0x000fe20008701070 */
[----:B------:R-:W-:Y:S01]  /*1c90*/  SHF.R.S32.HI R15, RZ, 0x1f, R91 ;  /* 0x0000001fff0f7819 */ /* 0x000fe2000001145b */
[----:B------:R-:W-:Y:S01]  /*1ca0*/  ULDC.64 UR8, c[0x0][0x5d0] ;  /* 0x0001740000087ab9 */ /* 0x000fe20000000a00 */
[--C-:B------:R-:W-:Y:S01]  /*1cb0*/  IADD3 R7, RZ, -R4, -R3.reuse ;  /* 0x80000004ff077210 */ /* 0x100fe20007ffe803 */
[----:B------:R-:W-:Y:S01]  /*1cc0*/  UIMAD.WIDE.U32 UR4, UR39, -0x55555555, URZ ;  /* 0xaaaaaaab270478a5 */ /* 0x000fe2000f8e003f */
[----:B------:R-:W-:Y:S01]  /*1cd0*/  LOP3.LUT R3, R8, 0x40, R3, 0xe2, !PT ;  /* 0x0000004008037812 */ /* 0x000fe200078ee203 */
[----:B------:R-:W-:Y:S01]  /*1ce0*/  IMAD.SHL.U32 R8, R18, 0x2, RZ ;  /* 0x0000000212087824 */ /* 0x000fe200078e00ff */
[----:B------:R-:W-:Y:S01]  /*1cf0*/  USEL UR6, URZ, 0x1, !UP0 ;  /* 0x000000013f067887 */ /* 0x000fe2000c000000 */
[C---:B------:R-:W-:Y:S01]  /*1d00*/  IMAD.WIDE R10, R92.reuse, 0x80, RZ ;  /* 0x000000805c0a7825 */ /* 0x040fe200078e02ff */
[----:B------:R-:W-:Y:S01]  /*1d10*/  USHF.R.U32.HI UR4, URZ, 0x1, UR5 ;  /* 0x000000013f047899 */ /* 0x000fe20008011605 */
[----:B---3--:R-:W-:Y:S01]  /*1d20*/  ISETP.GE.AND P0, PT, R93, R6, PT ;  /* 0x000000065d00720c */ /* 0x008fe20003f06270 */
[----:B------:R-:W-:Y:S01]  /*1d30*/  ULOP3.LUT UR38, UR38, UR6, URZ, 0x3c, !UPT ;  /* 0x0000000626267292 */ /* 0x000fe2000f8e3c3f */
[----:B------:R-:W-:Y:S01]  /*1d40*/  IMAD R12, R5, -0x2, R6 ;  /* 0xfffffffe050c7824 */ /* 0x000fe200078e0206 */
[----:B------:R-:W-:Y:S01]  /*1d50*/  LOP3.LUT R8, R93, 0x6, R8, 0xf8, !PT ;  /* 0x000000065d087812 */ /* 0x000fe200078ef808 */
[----:B------:R-:W-:Y:S01]  /*1d60*/  IMAD.SHL.U32 R5, R92, 0x80, RZ ;  /* 0x000000805c057824 */ /* 0x000fe200078e00ff */
[----:B------:R-:W-:Y:S01]  /*1d70*/  LOP3.LUT R105, R10, R3, R4, 0xfe, !PT ;  /* 0x000000030a697212 */ /* 0x000fe200078efe04 */
[----:B------:R-:W-:Y:S01]  /*1d80*/  IMAD R6, R15, UR8, RZ ;  /* 0x000000080f067c24 */ /* 0x000fe2000f8e02ff */
[----:B------:R-:W-:Y:S01]  /*1d90*/  SHF.R.S32.HI R9, RZ, 0x1f, R8 ;  /* 0x0000001fff097819 */ /* 0x000fe20000011408 */
[----:B------:R-:W-:Y:S01]  /*1da0*/  IMAD R0, R0, -0x40, R7 ;  /* 0xffffffc000007824 */ /* 0x000fe200078e0207 */
[----:B------:R-:W-:Y:S01]  /*1db0*/  ISETP.GE.OR P0, PT, R5, UR7, P0 ;  /* 0x0000000705007c0c */ /* 0x000fe20008706670 */
[C---:B------:R-:W-:Y:S01]  /*1dc0*/  IMAD R13, R91.reuse, UR9, R6 ;  /* 0x000000095b0d7c24 */ /* 0x040fe2000f8e0206 */
[----:B------:R-:W-:Y:S01]  /*1dd0*/  UIMAD UR39, UR4, -0x3, UR39 ;  /* 0xfffffffd042778a4 */ /* 0x000fe2000f8e0227 */
[----:B------:R-:W-:Y:S01]  /*1de0*/  IMAD.WIDE.U32 R6, R91, UR8, R8 ;  /* 0x000000085b067c25 */ /* 0x000fe2000f8e0008 */
[----:B------:R-:W-:Y:S01]  /*1df0*/  @UP1 ULOP3.LUT UR38, UR38, 0x1, UR4, 0x78, !UPT ;  /* 0x0000000126261892 */ /* 0x000fe2000f8e7804 */
[----:B------:R-:W-:-:S02]  /*1e00*/  IADD3 R3, -R5, UR7, R0 ;  /* 0x0000000705037c10 */ /* 0x000fc4000fffe100 */
[----:B------:R-:W-:Y:S02]  /*1e10*/  IMAD.IADD R7, R7, 0x1, R13 ;  /* 0x0000000107077824 */ /* 0x000fe400078e020d */
[----:B------:R-:W-:Y:S02]  /*1e20*/  IMAD.IADD R4, R12, 0x1, -R93 ;  /* 0x000000010c047824 */ /* 0x000fe400078e0a5d */
[----:B------:R-:W-:Y:S02]  /*1e30*/  IMAD.MOV.U32 R0, RZ, RZ, -0x1 ;  /* 0xffffffffff007424 */ /* 0x000fe400078e00ff */
[----:B------:R-:W-:Y:S05]  /*1e40*/  @P0 BRA `(.L_x_34) ;  /* 0x0000004000240947 */ /* 0x000fea0003800000 */
[----:B------:R-:W0:Y:S01]  /*1e50*/  LDC.64 R98, c[0x0][0x5c8] ;  /* 0x00017200ff627b82 */ /* 0x000e220000000a00 */
[----:B-----5:R-:W-:Y:S01]  /*1e60*/  FSETP.NEU.AND P0, PT, R89, RZ, PT ;  /* 0x000000ff5900720b */ /* 0x020fe20003f0d000 */
[----:B------:R-:W-:Y:S01]  /*1e70*/  BSSY B0, `(.L_x_34) ;  /* 0x0000406000007945 */ /* 0x000fe20003800000 */
[----:B------:R-:W-:-:S04]  /*1e80*/  ISETP.GT.AND P2, PT, R4, RZ, PT ;  /* 0x000000ff0400720c */ /* 0x000fc80003f44270 */
[----:B------:R-:W-:Y:S01]  /*1e90*/  ISETP.GT.AND P1, PT, R3, RZ, P2 ;  /* 0x000000ff0300720c */ /* 0x000fe20001724270 */
[-C--:B0-----:R-:W-:Y:S02]  /*1ea0*/  IMAD R12, R11, R98.reuse, RZ ;  /* 0x000000620b0c7224 */ /* 0x081fe400078e02ff */
[----:B------:R-:W-:-:S04]  /*1eb0*/  IMAD.WIDE.U32 R92, R105, R98, R6 ;  /* 0x00000062695c7225 */ /* 0x000fc800078e0006 */
[----:B------:R-:W-:-:S04]  /*1ec0*/  IMAD R5, R105, R99, R12 ;  /* 0x0000006369057224 */ /* 0x000fc800078e020c */
[----:B------:R-:W-:Y:S01]  /*1ed0*/  IMAD.IADD R107, R93, 0x1, R5 ;  /* 0x000000015d6b7824 */ /* 0x000fe200078e0205 */
[----:B------:R-:W-:Y:S06]  /*1ee0*/  @!P0 BRA `(.L_x_35) ;  /* 0x0000002c00288947 */ /* 0x000fec0003800000 */
[----:B------:R-:W0:Y:S01]  /*1ef0*/  LDC.64 R96, c[0x0][0x5b8] ;  /* 0x00016e00ff607b82 */ /* 0x000e220000000a00 */
[----:B------:R-:W-:-:S07]  /*1f00*/  ULDC.64 UR4, c[0x0][0x5c0] ;  /* 0x0001700000047ab9 */ /* 0x000fce0000000a00 */
[----:B------:R-:W1:Y:S08]  /*1f10*/  LDC.64 R100, c[0x0][0x5b0] ;  /* 0x00016c00ff647b82 */ /* 0x000e700000000a00 */
[----:B------:R-:W2:Y:S01]  /*1f20*/  LDC.64 R102, c[0x0][0x5a8] ;  /* 0x00016a00ff667b82 */ /* 0x000ea20000000a00 */
[-C--:B0-----:R-:W-:Y:S02]  /*1f30*/  IMAD R6, R15, R96.reuse, RZ ;  /* 0x000000600f067224 */ /* 0x081fe400078e02ff */
[----:B------:R-:W-:-:S04]  /*1f40*/  IMAD.WIDE.U32 R94, R91, R96, R8 ;  /* 0x000000605b5e7225 */ /* 0x000fc800078e0008 */
[----:B------:R-:W-:Y:S02]  /*1f50*/  IMAD R93, R91, R97, R6 ;  /* 0x000000615b5d7224 */ /* 0x000fe400078e0206 */
[-C--:B-1----:R-:W-:Y:S02]  /*1f60*/  IMAD R10, R11, R100.reuse, RZ ;  /* 0x000000640b0a7224 */ /* 0x082fe400078e02ff */
[----:B------:R-:W-:Y:S02]  /*1f70*/  IMAD.IADD R13, R95, 0x1, R93 ;  /* 0x000000015f0d7824 */ /* 0x000fe400078e025d */
[----:B------:R-:W-:Y:S02]  /*1f80*/  IMAD.MOV.U32 R12, RZ, RZ, R94 ;  /* 0x000000ffff0c7224 */ /* 0x000fe400078e005e */
[C---:B------:R-:W-:Y:S02]  /*1f90*/  IMAD R97, R105.reuse, R101, R10 ;  /* 0x0000006569617224 */ /* 0x040fe400078e020a */
[----:B------:R-:W-:-:S04]  /*1fa0*/  IMAD.WIDE.U32 R6, R105, R100, R12 ;  /* 0x0000006469067225 */ /* 0x000fc800078e000c */
[----:B------:R-:W-:Y:S01]  /*1fb0*/  IMAD.IADD R5, R7, 0x1, R97 ;  /* 0x0000000107057824 */ /* 0x000fe200078e0261 */
[----:B--2---:R-:W-:-:S04]  /*1fc0*/  LEA R14, P0, R6, R102, 0x1 ;  /* 0x00000066060e7211 */ /* 0x004fc800078008ff */
[----:B------:R-:W-:-:S05]  /*1fd0*/  LEA.HI.X R15, R6, R103, R5, 0x1, P0 ;  /* 0x00000067060f7211 */ /* 0x000fca00000f0c05 */
[----:B------:R0:W2:Y:S01]  /*1fe0*/  @P1 LDG.E.LTC128B.U16 R5, desc[UR36][R14.64] ;  /* 0x000000240e051981 */ /* 0x0000a2000c1e1520 */
[----:B------:R-:W-:Y:S01]  /*1ff0*/  IMAD.WIDE.U32 R6, R105, R100, R8 ;  /* 0x0000006469067225 */ /* 0x000fe200078e0008 */
[----:B------:R-:W-:Y:S03]  /*2000*/  BSSY B1, `(.L_x_36) ;  /* 0x0000013000017945 */ /* 0x000fe60003800000 */
[----:B------:R-:W-:Y:S02]  /*2010*/  IMAD.IADD R7, R97, 0x1, R7 ;  /* 0x0000000161077824 */ /* 0x000fe400078e0207 */
[----:B------:R-:W-:Y:S01]  /*2020*/  IMAD.WIDE.U32 R20, R91, R96, R6 ;  /* 0x000000605b147225 */ /* 0x000fe200078e0006 */
[----:B0-----:R-:W-:-:S03]  /*2030*/  SHF.L.U64.HI R15, R100, 0x3, R101 ;  /* 0x00000003640f7819 */ /* 0x001fc60000010265 */
[----:B------:R-:W-:Y:S01]  /*2040*/  IMAD.IADD R7, R93, 0x1, R21 ;  /* 0x000000015d077824 */ /* 0x000fe200078e0215 */
[----:B------:R-:W-:Y:S01]  /*2050*/  LEA R6, P4, R20, R102, 0x1 ;  /* 0x0000006614067211 */ /* 0x000fe200078808ff */
[----:B------:R-:W-:-:S03]  /*2060*/  IMAD.SHL.U32 R14, R100, 0x8, RZ ;  /* 0x00000008640e7824 */ /* 0x000fc600078e00ff */
[----:B------:R-:W-:Y:S01]  /*2070*/  LEA.HI.X R7, R20, R103, R7, 0x1, P4 ;  /* 0x0000006714077211 */ /* 0x000fe200020f0c07 */
[----:B--2---:R-:W-:-:S04]  /*2080*/  IMAD.U32 R10, R5, 0x10000, RZ ;  /* 0x00010000050a7824 */ /* 0x004fc800078e00ff */
[----:B------:R-:W-:Y:S01]  /*2090*/  FMUL R11, R10, R89 ;  /* 0x000000590a0b7220 */ /* 0x000fe20000400000 */
[----:B------:R-:W-:-:S03]  /*20a0*/  LEA R10, P0, R92, UR4, 0x1 ;  /* 0x000000045c0a7c11 */ /* 0x000fc6000f8008ff */
[----:B------:R-:W-:Y:S01]  /*20b0*/  FFMA R24, R24, R88, R11 ;  /* 0x0000005818187223 */ /* 0x000fe2000000000b */
[----:B------:R-:W-:Y:S02]  /*20c0*/  LEA.HI.X R11, R92, UR5, R107, 0x1, P0 ;  /* 0x000000055c0b7c11 */ /* 0x000fe400080f0c6b */
[----:B------:R-:W-:Y:S02]  /*20d0*/  ISETP.GT.AND P0, PT, R4, 0x1, PT ;  /* 0x000000010400780c */ /* 0x000fe40003f04270 */
[----:B------:R-:W-:Y:S02]  /*20e0*/  F2FP.BF16.F32.PACK_AB R24, RZ, R24 ;  /* 0x00000018ff18723e */ /* 0x000fe400000010ff */
[----:B------:R-:W-:-:S03]  /*20f0*/  ISETP.GT.AND P3, PT, R3, RZ, P0 ;  /* 0x000000ff0300720c */ /* 0x000fc60000764270 */
[----:B------:R0:W-:Y:S10]  /*2100*/  @P1 STG.E.U16 desc[UR36][R10.64], R24 ;  /* 0x000000180a001986 */ /* 0x0001f4000c101524 */
[----:B------:R-:W-:Y:S05]  /*2110*/  @!P3 BRA `(.L_x_37) ;  /* 0x000000000004b947 */ /* 0x000fea0003800000 */
[----:B------:R1:W5:Y:S02]  /*2120*/  LDG.E.LTC128B.U16 R5, desc[UR36][R6.64+0x2] ;  /* 0x0000022406057981 */ /* 0x000364000c1e1520 */
.L_x_37:
[----:B------:R-:W-:Y:S05]  /*2130*/  BSYNC B1 ;  /* 0x0000000000017941 */ /* 0x000fea0003800000 */
.L_x_36:
[----:B-----5:R-:W-:Y:S01]  /*2140*/  IMAD.U32 R12, R5, 0x10000, RZ ;  /* 0x00010000050c7824 */ /* 0x020fe200078e00ff */
[----:B------:R-:W-:Y:S01]  /*2150*/  ISETP.GT.AND P2, PT, R3, 0x8, P2 ;  /* 0x000000080300780c */ /* 0x000fe20001744270 */
[----:B------:R-:W-:Y:S01]  /*2160*/  IMAD.WIDE.U32 R20, R105, R100, R14 ;  /* 0x0000006469147225 */ /* 0x000fe200078e000e */
[----:B0-----:R-:W-:-:S03]  /*2170*/  PRMT R24, R5, 0x7610, R24 ;  /* 0x0000761005187816 */ /* 0x001fc60000000018 */
[----:B------:R-:W-:Y:S01]  /*2180*/  FMUL R12, R12, R89 ;  /* 0x000000590c0c7220 */ /* 0x000fe20000400000 */
[----:B------:R-:W-:Y:S01]  /*2190*/  IMAD.IADD R97, R97, 0x1, R21 ;  /* 0x0000000161617824 */ /* 0x000fe200078e0215 */
[----:B------:R-:W-:Y:S02]  /*21a0*/  IADD3 R94, P1, R94, R20, RZ ;  /* 0x000000145e5e7210 */ /* 0x000fe40007f3e0ff */
[----:B------:R-:W-:-:S03]  /*21b0*/  FFMA R12, R25, R88, R12 ;  /* 0x00000058190c7223 */ /* 0x000fc6000000000c */
[----:B------:R-:W-:Y:S02]  /*21c0*/  IMAD.X R13, R97, 0x1, R13, P1 ;  /* 0x00000001610d7824 */ /* 0x000fe400008e060d */
[----:B------:R-:W-:Y:S02]  /*21d0*/  F2FP.BF16.F32.PACK_AB R12, RZ, R12 ;  /* 0x0000000cff0c723e */ /* 0x000fe400000010ff */
[----:B------:R-:W-:Y:S02]  /*21e0*/  LEA R14, P1, R94, R102, 0x1 ;  /* 0x000000665e0e7211 */ /* 0x000fe400078208ff */
[----:B------:R-:W-:Y:S02]  /*21f0*/  PRMT R21, R12, 0x7610, R21 ;  /* 0x000076100c157816 */ /* 0x000fe40000000015 */
[----:B------:R-:W-:-:S03]  /*2200*/  LEA.HI.X R15, R94, R103, R13, 0x1, P1 ;  /* 0x000000675e0f7211 */ /* 0x000fc600008f0c0d */
[----:B------:R0:W-:Y:S04]  /*2210*/  @P3 STG.E.U16 desc[UR36][R10.64+0x2], R21 ;  /* 0x000002150a003986 */ /* 0x0001e8000c101524 */
[----:B------:R-:W2:Y:S01]  /*2220*/  @P2 LDG.E.LTC128B.U16 R24, desc[UR36][R14.64] ;  /* 0x000000240e182981 */ /* 0x000ea2000c1e1520 */
[----:B------:R-:W-:Y:S01]  /*2230*/  IADD3 R20, P1, R8, R20, RZ ;  /* 0x0000001408147210 */ /* 0x000fe20007f3e0ff */
[----:B------:R-:W-:Y:S01]  /*2240*/  BSSY B1, `(.L_x_38) ;  /* 0x0000011000017945 */ /* 0x000fe20003800000 */
[C---:B------:R-:W-:Y:S02]  /*2250*/  SHF.L.U64.HI R13, R98.reuse, 0x4, R99 ;  /* 0x00000004620d7819 */ /* 0x040fe40000010263 */
[----:B------:R-:W-:Y:S01]  /*2260*/  ISETP.GT.AND P0, PT, R3, 0x8, P0 ;  /* 0x000000080300780c */ /* 0x000fe20000704270 */
[----:B0-----:R-:W-:Y:S01]  /*2270*/  IMAD.X R21, R9, 0x1, R97, P1 ;  /* 0x0000000109157824 */ /* 0x001fe200008e0661 */
[----:B------:R-:W-:Y:S01]  /*2280*/  LEA R12, P1, R98, R10, 0x4 ;  /* 0x0000000a620c7211 */ /* 0x000fe200078220ff */
[----:B------:R-:W-:-:S04]  /*2290*/  IMAD.WIDE.U32 R20, R91, R96, R20 ;  /* 0x000000605b147225 */ /* 0x000fc800078e0014 */
[----:B------:R-:W-:Y:S02]  /*22a0*/  IMAD.X R13, R13, 0x1, R11, P1 ;  /* 0x000000010d0d7824 */ /* 0x000fe400008e060b */
[----:B------:R-:W-:Y:S02]  /*22b0*/  IMAD.IADD R9, R93, 0x1, R21 ;  /* 0x000000015d097824 */ /* 0x000fe400078e0215 */
[----:B--2---:R-:W-:-:S04]  /*22c0*/  IMAD.U32 R8, R24, 0x10000, RZ ;  /* 0x0001000018087824 */ /* 0x004fc800078e00ff */
[----:B------:R-:W-:Y:S01]  /*22d0*/  FMUL R5, R8, R89 ;  /* 0x0000005908057220 */ /* 0x000fe20000400000 */
[----:B------:R-:W-:-:S03]  /*22e0*/  LEA R8, P3, R20, R102, 0x1 ;  /* 0x0000006614087211 */ /* 0x000fc600078608ff */
[----:B------:R-:W-:Y:S01]  /*22f0*/  FFMA R5, R26, R88, R5 ;  /* 0x000000581a057223 */ /* 0x000fe20000000005 */
[----:B------:R-:W-:-:S04]  /*2300*/  LEA.HI.X R9, R20, R103, R9, 0x1, P3 ;  /* 0x0000006714097211 */ /* 0x000fc800018f0c09 */
[----:B------:R-:W-:-:S05]  /*2310*/  F2FP.BF16.F32.PACK_AB R5, RZ, R5 ;  /* 0x00000005ff05723e */ /* 0x000fca00000010ff */
[----:B------:R0:W-:Y:S01]  /*2320*/  @P2 STG.E.U16 desc[UR36][R12.64], R5 ;  /* 0x000000050c002986 */ /* 0x0001e2000c101524 */
[----:B------:R-:W-:Y:S05]  /*2330*/  @!P0 BRA `(.L_x_39) ;  /* 0x0000000000048947 */ /* 0x000fea0003800000 */
[----:B------:R2:W5:Y:S02]  /*2340*/  LDG.E.LTC128B.U16 R24, desc[UR36][R8.64+0x2] ;  /* 0x0000022408187981 */ /* 0x000564000c1e1520 */
.L_x_39:
[----:B------:R-:W-:Y:S05]  /*2350*/  BSYNC B1 ;  /* 0x0000000000017941 */ /* 0x000fea0003800000 */
.L_x_38:
[----:B-----5:R-:W-:Y:S01]  /*2360*/  IMAD.U32 R14, R24, 0x10000, RZ ;  /* 0x00010000180e7824 */ /* 0x020fe200078e00ff */
[----:B------:R-:W-:Y:S01]  /*2370*/  ISETP.GT.AND P1, PT, R4, 0x8, PT ;  /* 0x000000080400780c */ /* 0x000fe20003f24270 */
[----:B------:R-:W-:Y:S02]  /*2380*/  BSSY B1, `(.L_x_40) ;  /* 0x0000008000017945 */ /* 0x000fe40003800000 */
[----:B------:R-:W-:Y:S01]  /*2390*/  FMUL R14, R14, R89 ;  /* 0x000000590e0e7220 */ /* 0x000fe20000400000 */
[----:B------:R-:W-:-:S03]  /*23a0*/  ISETP.GT.AND P2, PT, R3, RZ, P1 ;  /* 0x000000ff0300720c */ /* 0x000fc60000f44270 */
[----:B------:R-:W-:-:S05]  /*23b0*/  FFMA R14, R27, R88, R14 ;  /* 0x000000581b0e7223 */ /* 0x000fca000000000e */
[----:B------:R-:W-:-:S05]  /*23c0*/  F2FP.BF16.F32.PACK_AB R14, RZ, R14 ;  /* 0x0000000eff0e723e */ /* 0x000fca00000010ff */
[----:B------:R3:W-:Y:S01]  /*23d0*/  @P0 STG.E.U16 desc[UR36][R12.64+0x2], R14 ;  /* 0x0000020e0c000986 */ /* 0x0007e2000c101524 */
[----:B------:R-:W-:Y:S05]  /*23e0*/  @!P2 BRA `(.L_x_41) ;  /* 0x000000000004a947 */ /* 0x000fea0003800000 */
[----:B------:R4:W5:Y:S02]  /*23f0*/  LDG.E.LTC128B.U16 R24, desc[UR36][R6.64+0x10] ;  /* 0x0000102406187981 */ /* 0x000964000c1e1520 */
.L_x_41:
[----:B------:R-:W-:Y:S05]  /*2400*/  BSYNC B1 ;  /* 0x0000000000017941 */ /* 0x000fea0003800000 */
.L_x_40:
[----:B---3-5:R-:W-:Y:S01]  /*2410*/  IMAD.U32 R14, R24, 0x10000, RZ ;  /* 0x00010000180e7824 */ /* 0x028fe200078e00ff */
[----:B------:R-:W-:Y:S01]  /*2420*/  ISETP.GT.AND P0, PT, R4, 0x9, PT ;  /* 0x000000090400780c */ /* 0x000fe20003f04270 */
[----:B------:R-:W-:Y:S02]  /*2430*/  BSSY B1, `(.L_x_42) ;  /* 0x0000008000017945 */ /* 0x000fe40003800000 */
[----:B0-----:R-:W-:Y:S01]  /*2440*/  FMUL R5, R14, R89 ;  /* 0x000000590e057220 */ /* 0x001fe20000400000 */
[----:B------:R-:W-:-:S03]  /*2450*/  ISETP.GT.AND P3, PT, R3, RZ, P0 ;  /* 0x000000ff0300720c */ /* 0x000fc60000764270 */
[----:B------:R-:W-:-:S05]  /*2460*/  FFMA R5, R28, R88, R5 ;  /* 0x000000581c057223 */ /* 0x000fca0000000005 */
[----:B------:R-:W-:-:S05]  /*2470*/  F2FP.BF16.F32.PACK_AB R5, RZ, R5 ;  /* 0x00000005ff05723e */ /* 0x000fca00000010ff */
[----:B------:R0:W-:Y:S01]  /*2480*/  @P2 STG.E.U16 desc[UR36][R10.64+0x10], R5 ;  /* 0x000010050a002986 */ /* 0x0001e2000c101524 */
[----:B------:R-:W-:Y:S05]  /*2490*/  @!P3 BRA `(.L_x_43) ;  /* 0x000000000004b947 */ /* 0x000fea0003800000 */
[----:B------:R3:W5:Y:S02]  /*24a0*/  LDG.E.LTC128B.U16 R24, desc[UR36][R6.64+0x12] ;  /* 0x0000122406187981 */ /* 0x000764000c1e1520 */
.L_x_43:
[----:B------:R-:W-:Y:S05]  /*24b0*/  BSYNC B1 ;  /* 0x0000000000017941 */ /* 0x000fea0003800000 */
.L_x_42:
[----:B-----5:R-:W-:Y:S01]  /*24c0*/  IMAD.U32 R14, R24, 0x10000, RZ ;  /* 0x00010000180e7824 */ /* 0x020fe200078e00ff */
[----:B------:R-:W-:Y:S01]  /*24d0*/  ISETP.GT.AND P1, PT, R3, 0x8, P1 ;  /* 0x000000080300780c */ /* 0x000fe20000f24270 */
[----:B------:R-:W-:Y:S02]  /*24e0*/  BSSY B1, `(.L_x_44) ;  /* 0x0000007000017945 */ /* 0x000fe40003800000 */
[----:B------:R-:W-:-:S04]  /*24f0*/  FMUL R14, R14, R89 ;  /* 0x000000590e0e7220 */ /* 0x000fc80000400000 */
[----:B------:R-:W-:-:S05]  /*2500*/  FFMA R14, R29, R88, R14 ;  /* 0x000000581d0e7223 */ /* 0x000fca000000000e */
[----:B------:R-:W-:-:S05]  /*2510*/  F2FP.BF16.F32.PACK_AB R14, RZ, R14 ;  /* 0x0000000eff0e723e */ /* 0x000fca00000010ff */
[----:B------:R0:W-:Y:S01]  /*2520*/  @P3 STG.E.U16 desc[UR36][R10.64+0x12], R14 ;  /* 0x0000120e0a003986 */ /* 0x0001e2000c101524 */
[----:B------:R-:W-:Y:S05]  /*2530*/  @!P1 BRA `(.L_x_45) ;  /* 0x0000000000049947 */ /* 0x000fea0003800000 */
[----:B------:R0:W5:Y:S02]  /*2540*/  LDG.E.LTC128B.U16 R24, desc[UR36][R8.64+0x10] ;  /* 0x0000102408187981 */ /* 0x000164000c1e1520 */
.L_x_45:
[----:B------:R-:W-:Y:S05]  /*2550*/  BSYNC B1 ;  /* 0x0000000000017941 */ /* 0x000fea0003800000 */
.L_x_44:
[----:B0----5:R-:W-:Y:S01]  /*2560*/  IMAD.U32 R14, R24, 0x10000, RZ ;  /* 0x00010000180e7824 */ /* 0x021fe200078e00ff */
        /* <DEDUP_REMOVED lines=8> */
.L_x_47:
[----:B------:R-:W-:Y:S05]  /*25f0*/  BSYNC B1 ;  /* 0x0000000000017941 */ /* 0x000fea0003800000 */
.L_x_46:
        /* <DEDUP_REMOVED lines=10> */
.L_x_49:
[----:B------:R-:W-:Y:S05]  /*26a0*/  BSYNC B1 ;  /* 0x0000000000017941 */ /* 0x000fea0003800000 */
.L_x_48:
[----:B0----5:R-:W-:Y:S01]  /*26b0*/  IMAD.U32 R14, R24, 0x10000, RZ ;  /* 0x00010000180e7824 */ /* 0x021fe200078e00ff */
        /* <DEDUP_REMOVED lines=9> */
.L_x_51:
[----:B------:R-:W-:Y:S05]  /*2750*/  BSYNC B1 ;  /* 0x0000000000017941 */ /* 0x000fea0003800000 */
.L_x_50:
        /* <DEDUP_REMOVED lines=9> */
.L_x_53:
[----:B------:R-:W-:Y:S05]  /*27f0*/  BSYNC B1 ;  /* 0x0000000000017941 */ /* 0x000fea0003800000 */
.L_x_52:
        /* <DEDUP_REMOVED lines=9> */
.L_x_55:
[----:B------:R-:W-:Y:S05]  /*2890*/  BSYNC B1 ;  /* 0x0000000000017941 */ /* 0x000fea0003800000 */
.L_x_54:
        /* <DEDUP_REMOVED lines=10> */
.L_x_57:
[----:B------:R-:W-:Y:S05]  /*2940*/  BSYNC B1 ;  /* 0x0000000000017941 */ /* 0x000fea0003800000 */
.L_x_56:
        /* <DEDUP_REMOVED lines=10> */
.L_x_59:
[----:B------:R-:W-:Y:S05]  /*29f0*/  BSYNC B1 ;  /* 0x0000000000017941 */ /* 0x000fea0003800000 */
.L_x_58:
        /* <DEDUP_REMOVED lines=9> */
.L_x_61:
[----:B------:R-:W-:Y:S05]  /*2a90*/  BSYNC B1 ;  /* 0x0000000000017941 */ /* 0x000fea0003800000 */
.L_x_60:
        /* <DEDUP_REMOVED lines=9> */
.L_x_63:
[----:B------:R-:W-:Y:S05]  /*2b30*/  BSYNC B1 ;  /* 0x0000000000017941 */ /* 0x000fea0003800000 */
.L_x_62:
        /* <DEDUP_REMOVED lines=10> */
.L_x_65:
[----:B------:R-:W-:Y:S05]  /*2be0*/  BSYNC B1 ;  /* 0x0000000000017941 */ /* 0x000fea0003800000 */
.L_x_64:
        /* <DEDUP_REMOVED lines=10> */
.L_x_67:
[----:B------:R-:W-:Y:S05]  /*2c90*/  BSYNC B1 ;  /* 0x0000000000017941 */ /* 0x000fea0003800000 */
.L_x_66:
        /* <DEDUP_REMOVED lines=9> */
.L_x_69:
[----:B------:R-:W-:Y:S05]  /*2d30*/  BSYNC B1 ;  /* 0x0000000000017941 */ /* 0x000fea0003800000 */
.L_x_68:
        /* <DEDUP_REMOVED lines=9> */
.L_x_71:
[----:B------:R-:W-:Y:S05]  /*2dd0*/  BSYNC B1 ;  /* 0x0000000000017941 */ /* 0x000fea0003800000 */
.L_x_70:
        /* <DEDUP_REMOVED lines=10> */
.L_x_73:
[----:B------:R-:W-:Y:S05]  /*2e80*/  BSYNC B1 ;  /* 0x0000000000017941 */ /* 0x000fea0003800000 */
.L_x_72:
        /* <DEDUP_REMOVED lines=10> */
.L_x_75:
[----:B------:R-:W-:Y:S05]  /*2f30*/  BSYNC B1 ;  /* 0x0000000000017941 */ /* 0x000fea0003800000 */
.L_x_74:
        /* <DEDUP_REMOVED lines=9> */
.L_x_77:
[----:B------:R-:W-:Y:S05]  /*2fd0*/  BSYNC B1 ;  /* 0x0000000000017941 */ /* 0x000fea0003800000 */
.L_x_76:
        /* <DEDUP_REMOVED lines=9> */
.L_x_79:
[----:B------:R-:W-:Y:S05]  /*3070*/  BSYNC B1 ;  /* 0x0000000000017941 */ /* 0x000fea0003800000 */
.L_x_78:
        /* <DEDUP_REMOVED lines=10> */
.L_x_81:
[----:B------:R-:W-:Y:S05]  /*3120*/  BSYNC B1 ;  /* 0x0000000000017941 */ /* 0x000fea0003800000 */
.L_x_80:
        /* <DEDUP_REMOVED lines=10> */
.L_x_83:
[----:B------:R-:W-:Y:S05]  /*31d0*/  BSYNC B1 ;  /* 0x0000000000017941 */ /* 0x000fea0003800000 */
.L_x_82:
        /* <DEDUP_REMOVED lines=9> */
.L_x_85:
[----:B------:R-:W-:Y:S05]  /*3270*/  BSYNC B1 ;  /* 0x0000000000017941 */ /* 0x000fea0003800000 */
.L_x_84:
        /* <DEDUP_REMOVED lines=9> */
.L_x_87:
[----:B------:R-:W-:Y:S05]  /*3310*/  BSYNC B1 ;  /* 0x0000000000017941 */ /* 0x000fea0003800000 */
.L_x_86:
        /* <DEDUP_REMOVED lines=10> */
.L_x_89:
[----:B------:R-:W-:Y:S05]  /*33c0*/  BSYNC B1 ;  /* 0x0000000000017941 */ /* 0x000fea0003800000 */
.L_x_88:
        /* <DEDUP_REMOVED lines=10> */
.L_x_91:
[----:B------:R-:W-:Y:S05]  /*3470*/  BSYNC B1 ;  /* 0x0000000000017941 */ /* 0x000fea0003800000 */
.L_x_90:
        /* <DEDUP_REMOVED lines=9> */
.L_x_93:
[----:B------:R-:W-:Y:S05]  /*3510*/  BSYNC B1 ;  /* 0x0000000000017941 */ /* 0x000fea0003800000 */
.L_x_92:
        /* <DEDUP_REMOVED lines=9> */
.L_x_95:
[----:B------:R-:W-:Y:S05]  /*35b0*/  BSYNC B1 ;  /* 0x0000000000017941 */ /* 0x000fea0003800000 */
.L_x_94:
        /* <DEDUP_REMOVED lines=10> */
.L_x_97:
[----:B------:R-:W-:Y:S05]  /*3660*/  BSYNC B1 ;  /* 0x0000000000017941 */ /* 0x000fea0003800000 */
.L_x_96:
        /* <DEDUP_REMOVED lines=10> */
.L_x_99:
[----:B------:R-:W-:Y:S05]  /*3710*/  BSYNC B1 ;  /* 0x0000000000017941 */ /* 0x000fea0003800000 */
.L_x_98:
        /* <DEDUP_REMOVED lines=9> */
.L_x_101:
[----:B------:R-:W-:Y:S05]  /*37b0*/  BSYNC B1 ;  /* 0x0000000000017941 */ /* 0x000fea0003800000 */
.L_x_100:
        /* <DEDUP_REMOVED lines=9> */
.L_x_103:
[----:B------:R-:W-:Y:S05]  /*3850*/  BSYNC B1 ;  /* 0x0000000000017941 */ /* 0x000fea0003800000 */
.L_x_102:
        /* <DEDUP_REMOVED lines=10> */
.L_x_105:
[----:B------:R-:W-:Y:S05]  /*3900*/  BSYNC B1 ;  /* 0x0000000000017941 */ /* 0x000fea0003800000 */
.L_x_104:
        /* <DEDUP_REMOVED lines=10> */
.L_x_107:
[----:B------:R-:W-:Y:S05]  /*39b0*/  BSYNC B1 ;  /* 0x0000000000017941 */ /* 0x000fea0003800000 */
.L_x_106:
        /* <DEDUP_REMOVED lines=9> */
.L_x_109:
[----:B------:R-:W-:Y:S05]  /*3a50*/  BSYNC B1 ;  /* 0x0000000000017941 */ /* 0x000fea0003800000 */
.L_x_108:
        /* <DEDUP_REMOVED lines=9> */
.L_x_111:
[----:B------:R-:W-:Y:S05]  /*3af0*/  BSYNC B1 ;  /* 0x0000000000017941 */ /* 0x000fea0003800000 */
.L_x_110:
        /* <DEDUP_REMOVED lines=10> */
.L_x_113:
[----:B------:R-:W-:Y:S05]  /*3ba0*/  BSYNC B1 ;  /* 0x0000000000017941 */ /* 0x000fea0003800000 */
.L_x_112:
        /* <DEDUP_REMOVED lines=10> */
.L_x_115:
[----:B------:R-:W-:Y:S05]  /*3c50*/  BSYNC B1 ;  /* 0x0000000000017941 */ /* 0x000fea0003800000 */
.L_x_114:
        /* <DEDUP_REMOVED lines=9> */
.L_x_117:
[----:B------:R-:W-:Y:S05]  /*3cf0*/  BSYNC B1 ;  /* 0x0000000000017941 */ /* 0x000fea0003800000 */
.L_x_116:
        /* <DEDUP_REMOVED lines=9> */
.L_x_119:
[----:B------:R-:W-:Y:S05]  /*3d90*/  BSYNC B1 ;  /* 0x0000000000017941 */ /* 0x000fea0003800000 */
.L_x_118:
        /* <DEDUP_REMOVED lines=10> */
.L_x_121:
[----:B------:R-:W-:Y:S05]  /*3e40*/  BSYNC B1 ;  /* 0x0000000000017941 */ /* 0x000fea0003800000 */
.L_x_120:
        /* <DEDUP_REMOVED lines=10> */
.L_x_123:
[----:B------:R-:W-:Y:S05]  /*3ef0*/  BSYNC B1 ;  /* 0x0000000000017941 */ /* 0x000fea0003800000 */
.L_x_122:
        /* <DEDUP_REMOVED lines=9> */
.L_x_125:
[----:B------:R-:W-:Y:S05]  /*3f90*/  BSYNC B1 ;  /* 0x0000000000017941 */ /* 0x000fea0003800000 */
.L_x_124:
        /* <DEDUP_REMOVED lines=9> */
.L_x_127:
[----:B------:R-:W-:Y:S05]  /*4030*/  BSYNC B1 ;  /* 0x0000000000017941 */ /* 0x000fea0003800000 */
.L_x_126:
        /* <DEDUP_REMOVED lines=10> */
.L_x_129:
[----:B------:R-:W-:Y:S05]  /*40e0*/  BSYNC B1 ;  /* 0x0000000000017941 */ /* 0x000fea0003800000 */
.L_x_128:
        /* <DEDUP_REMOVED lines=10> */
.L_x_131:
[----:B------:R-:W-:Y:S05]  /*4190*/  BSYNC B1 ;  /* 0x0000000000017941 */ /* 0x000fea0003800000 */
.L_x_130:
        /* <DEDUP_REMOVED lines=9> */
.L_x_133:
[----:B------:R-:W-:Y:S05]  /*4230*/  BSYNC B1 ;  /* 0x0000000000017941 */ /* 0x000fea0003800000 */
.L_x_132:
        /* <DEDUP_REMOVED lines=9> */
.L_x_135:
[----:B------:R-:W-:Y:S05]  /*42d0*/  BSYNC B1 ;  /* 0x0000000000017941 */ /* 0x000fea0003800000 */
.L_x_134:
        /* <DEDUP_REMOVED lines=10> */
.L_x_137:
[----:B------:R-:W-:Y:S05]  /*4380*/  BSYNC B1 ;  /* 0x0000000000017941 */ /* 0x000fea0003800000 */
.L_x_136:
        /* <DEDUP_REMOVED lines=10> */
.L_x_139:
[----:B------:R-:W-:Y:S05]  /*4430*/  BSYNC B1 ;  /* 0x0000000000017941 */ /* 0x000fea0003800000 */
.L_x_138:
        /* <DEDUP_REMOVED lines=9> */
.L_x_141:
[----:B------:R-:W-:Y:S05]  /*44d0*/  BSYNC B1 ;  /* 0x0000000000017941 */ /* 0x000fea0003800000 */
.L_x_140:
        /* <DEDUP_REMOVED lines=9> */
.L_x_143:
[----:B------:R-:W-:Y:S05]  /*4570*/  BSYNC B1 ;  /* 0x0000000000017941 */ /* 0x000fea0003800000 */
.L_x_142:
        /* <DEDUP_REMOVED lines=10> */
.L_x_145:
[----:B------:R-:W-:Y:S05]  /*4620*/  BSYNC B1 ;  /* 0x0000000000017941 */ /* 0x000fea0003800000 */
.L_x_144:
        /* <DEDUP_REMOVED lines=10> */
.L_x_147:
[----:B------:R-:W-:Y:S05]  /*46d0*/  BSYNC B1 ;  /* 0x0000000000017941 */ /* 0x000fea0003800000 */
.L_x_146:
        /* <DEDUP_REMOVED lines=9> */
.L_x_149:
[----:B------:R-:W-:Y:S05]  /*4770*/  BSYNC B1 ;  /* 0x0000000000017941 */ /* 0x000fea0003800000 */
.L_x_148:
        /* <DEDUP_REMOVED lines=9> */
.L_x_151:
[----:B------:R-:W-:Y:S05]  /*4810*/  BSYNC B1 ;  /* 0x0000000000017941 */ /* 0x000fea0003800000 */
.L_x_150:
        /* <DEDUP_REMOVED lines=10> */
.L_x_153:
[----:B------:R-:W-:Y:S05]  /*48c0*/  BSYNC B1 ;  /* 0x0000000000017941 */ /* 0x000fea0003800000 */
.L_x_152:
[----:B0----5:R-:W-:Y:S01]  /*48d0*/  IMAD.U32 R14, R24, 0x10000, RZ ;  /* 0x00010000180e7824 */ /* 0x021fe200078e00ff */
[----:B------:R-:W-:Y:S01]  /*48e0*/  ISETP.GT.AND P0, PT, R4, 0x79, PT ;  /* 0x000000790400780c */ /* 0x000fe20003f04270 */
[----:B------:R-:W-:Y:S01]  /*48f0*/  @P2 IMAD.MOV.U32 R4, RZ, RZ, R10 ;  /* 0x000000ffff042224 */ /* 0x000fe200078e000a */
[----:B------:R-:W-:Y:S01]  /*4900*/  BSSY B1, `(.L_x_154) ;  /* 0x000000a000017945 */ /* 0x000fe20003800000 */
[----:B------:R-:W-:Y:S01]  /*4910*/  FMUL R5, R14, R89 ;  /* 0x000000590e057220 */ /* 0x000fe20000400000 */
[----:B------:R-:W-:-:S03]  /*4920*/  ISETP.GT.AND P3, PT, R3, RZ, P0 ;  /* 0x000000ff0300720c */ /* 0x000fc60000764270 */
[----:B------:R-:W-:-:S05]  /*4930*/  FFMA R5, R84, R88, R5 ;  /* 0x0000005854057223 */ /* 0x000fca0000000005 */
[----:B------:R-:W-:-:S04]  /*4940*/  F2FP.BF16.F32.PACK_AB R5, RZ, R5 ;  /* 0x00000005ff05723e */ /* 0x000fc800000010ff */
[----:B------:R-:W-:Y:S01]  /*4950*/  PRMT R14, R5, 0x7610, R14 ;  /* 0x00007610050e7816 */ /* 0x000fe2000000000e */
[----:B------:R-:W-:-:S05]  /*4960*/  @P2 IMAD.MOV.U32 R5, RZ, RZ, R11 ;  /* 0x000000ffff052224 */ /* 0x000fca00078e000b */
[----:B------:R0:W-:Y:S01]  /*4970*/  @P2 STG.E.U16 desc[UR36][R4.64+0xf0], R14 ;  /* 0x0000f00e04002986 */ /* 0x0001e2000c101524 */
[----:B------:R-:W-:Y:S05]  /*4980*/  @!P3 BRA `(.L_x_155) ;  /* 0x000000000004b947 */ /* 0x000fea0003800000 */
[----:B------:R0:W5:Y:S02]  /*4990*/  LDG.E.LTC128B.U16 R24, desc[UR36][R6.64+0xf2] ;  /* 0x0000f22406187981 */ /* 0x000164000c1e1520 */
.L_x_155:
[----:B------:R-:W-:Y:S05]  /*49a0*/  BSYNC B1 ;  /* 0x0000000000017941 */ /* 0x000fea0003800000 */
.L_x_154:
        /* <DEDUP_REMOVED lines=9> */
.L_x_157:
[----:B------:R-:W-:Y:S05]  /*4a40*/  BSYNC B1 ;  /* 0x0000000000017941 */ /* 0x000fea0003800000 */
.L_x_156:
[----:B0----5:R-:W-:Y:S01]  /*4a50*/  IMAD.U32 R4, R24, 0x10000, RZ ;  /* 0x0001000018047824 */ /* 0x021fe200078e00ff */
[----:B------:R-:W-:Y:S01]  /*4a60*/  ISETP.GT.AND P0, PT, R3, 0x8, P0 ;  /* 0x000000080300780c */ /* 0x000fe20000704270 */
[----:B------:R-:W-:Y:S02]  /*4a70*/  BSSY B1, `(.L_x_158) ;  /* 0x000000a000017945 */ /* 0x000fe40003800000 */
[----:B------:R-:W-:Y:S01]  /*4a80*/  FMUL R5, R4, R89 ;  /* 0x0000005904057220 */ /* 0x000fe20000400000 */
[----:B------:R-:W-:-:S03]  /*4a90*/  @P1 IMAD.MOV.U32 R4, RZ, RZ, R12 ;  /* 0x000000ffff041224 */ /* 0x000fc600078e000c */
[----:B------:R-:W-:-:S05]  /*4aa0*/  FFMA R5, R86, R88, R5 ;  /* 0x0000005856057223 */ /* 0x000fca0000000005 */
[----:B------:R-:W-:-:S04]  /*4ab0*/  F2FP.BF16.F32.PACK_AB R5, RZ, R5 ;  /* 0x00000005ff05723e */ /* 0x000fc800000010ff */
[----:B-1-34-:R-:W-:Y:S01]  /*4ac0*/  PRMT R6, R5, 0x7610, R6 ;  /* 0x0000761005067816 */ /* 0x01afe20000000006 */
[----:B------:R-:W-:-:S05]  /*4ad0*/  @P1 IMAD.MOV.U32 R5, RZ, RZ, R13 ;  /* 0x000000ffff051224 */ /* 0x000fca00078e000d */
[----:B------:R0:W-:Y:S01]  /*4ae0*/  @P1 STG.E.U16 desc[UR36][R4.64+0xf0], R6 ;  /* 0x0000f00604001986 */ /* 0x0001e2000c101524 */
[----:B------:R-:W-:Y:S05]  /*4af0*/  @!P0 BRA `(.L_x_159) ;  /* 0x0000000000048947 */ /* 0x000fea0003800000 */
[----:B------:R1:W5:Y:S02]  /*4b00*/  LDG.E.LTC128B.U16 R24, desc[UR36][R8.64+0xf2] ;  /* 0x0000f22408187981 */ /* 0x000364000c1e1520 */
.L_x_159:
[----:B------:R-:W-:Y:S05]  /*4b10*/  BSYNC B1 ;  /* 0x0000000000017941 */ /* 0x000fea0003800000 */
.L_x_158:
[----:B------:R-:W-:Y:S05]  /*4b20*/  @!P0 BRA `(.L_x_160) ;  /* 0x0000001000e88947 */ /* 0x000fea0003800000 */
[----:B-----5:R-:W-:-:S04]  /*4b30*/  IMAD.U32 R24, R24, 0x10000, RZ ;  /* 0x0001000018187824 */ /* 0x020fc800078e00ff */
[----:B------:R-:W-:-:S04]  /*4b40*/  FMUL R24, R24, R89 ;  /* 0x0000005918187220 */ /* 0x000fc80000400000 */
[----:B------:R-:W-:-:S05]  /*4b50*/  FFMA R24, R87, R88, R24 ;  /* 0x0000005857187223 */ /* 0x000fca0000000018 */
[----:B------:R-:W-:-:S05]  /*4b60*/  F2FP.BF16.F32.PACK_AB R24, RZ, R24 ;  /* 0x00000018ff18723e */ /* 0x000fca00000010ff */
[----:B------:R3:W-:Y:S01]  /*4b70*/  STG.E.U16 desc[UR36][R12.64+0xf2], R24 ;  /* 0x0000f2180c007986 */ /* 0x0007e2000c101524 */
[----:B------:R-:W-:Y:S05]  /*4b80*/  BRA `(.L_x_160) ;  /* 0x0000001000d07947 */ /* 0x000fea0003800000 */
.L_x_35:
[----:B------:R-:W-:Y:S01]  /*4b90*/  ISETP.GT.AND P0, PT, R4, 0x1, PT ;  /* 0x000000010400780c */ /* 0x000fe20003f04270 */
[----:B------:R-:W-:Y:S01]  /*4ba0*/  ULDC.64 UR4, c[0x0][0x5c0] ;  /* 0x0001700000047ab9 */ /* 0x000fe20000000a00 */
[-C--:B------:R-:W-:Y:S01]  /*4bb0*/  FMUL R24, R24, R88.reuse ;  /* 0x0000005818187220 */ /* 0x080fe20000400000 */
[-C--:B------:R-:W-:Y:S01]  /*4bc0*/  FMUL R25, R25, R88.reuse ;  /* 0x0000005819197220 */ /* 0x080fe20000400000 */
[----:B------:R-:W-:Y:S01]  /*4bd0*/  ISETP.GT.AND P3, PT, R3, RZ, P0 ;  /* 0x000000ff0300720c */ /* 0x000fe20000764270 */
[-C--:B------:R-:W-:Y:S01]  /*4be0*/  FMUL R26, R26, R88.reuse ;  /* 0x000000581a1a7220 */ /* 0x080fe20000400000 */
[----:B------:R-:W-:Y:S01]  /*4bf0*/  LEA R6, P4, R92, UR4, 0x1 ;  /* 0x000000045c067c11 */ /* 0x000fe2000f8808ff */
[----:B------:R-:W-:Y:S01]  /*4c00*/  FMUL R27, R27, R88 ;  /* 0x000000581b1b7220 */ /* 0x000fe20000400000 */
[----:B------:R-:W-:Y:S01]  /*4c10*/  F2FP.BF16.F32.PACK_AB R24, RZ, R24 ;  /* 0x00000018ff18723e */ /* 0x000fe200000010ff */
[-C--:B------:R-:W-:Y:S01]  /*4c20*/  FMUL R28, R28, R88.reuse ;  /* 0x000000581c1c7220 */ /* 0x080fe20000400000 */
[----:B------:R-:W-:Y:S01]  /*4c30*/  LEA.HI.X R7, R92, UR5, R107, 0x1, P4 ;  /* 0x000000055c077c11 */ /* 0x000fe2000a0f0c6b */
[-C--:B------:R-:W-:Y:S01]  /*4c40*/  FMUL R29, R29, R88.reuse ;  /* 0x000000581d1d7220 */ /* 0x080fe20000400000 */
[----:B------:R-:W-:Y:S01]  /*4c50*/  F2FP.BF16.F32.PACK_AB R25, RZ, R25 ;  /* 0x00000019ff19723e */ /* 0x000fe200000010ff */
[-C--:B------:R-:W-:Y:S01]  /*4c60*/  FMUL R30, R30, R88.reuse ;  /* 0x000000581e1e7220 */ /* 0x080fe20000400000 */
[----:B------:R-:W-:Y:S01]  /*4c70*/  SHF.L.U64.HI R99, R98, 0x4, R99 ;  /* 0x0000000462637819 */ /* 0x000fe20000010263 */
[----:B------:R-:W-:Y:S01]  /*4c80*/  @P1 STG.E.U16 desc[UR36][R6.64], R24 ;  /* 0x0000001806001986 */ /* 0x000fe2000c101524 */
[----:B------:R-:W-:Y:S01]  /*4c90*/  ISETP.GT.AND P1, PT, R4, 0x8, PT ;  /* 0x000000080400780c */ /* 0x000fe20003f24270 */
[----:B------:R-:W-:Y:S01]  /*4ca0*/  FMUL R31, R31, R88 ;  /* 0x000000581f1f7220 */ /* 0x000fe20000400000 */
[C---:B------:R-:W-:Y:S01]  /*4cb0*/  ISETP.GT.AND P4, PT, R3.reuse, 0x8, P0 ;  /* 0x000000080300780c */ /* 0x040fe20000784270 */
[----:B------:R-:W-:Y:S01]  /*4cc0*/  @P3 STG.E.U16 desc[UR36][R6.64+0x2], R25 ;  /* 0x0000021906003986 */ /* 0x000fe2000c101524 */
[----:B------:R-:W-:Y:S01]  /*4cd0*/  LEA R8, P3, R98, R6, 0x4 ;  /* 0x0000000662087211 */ /* 0x000fe200078620ff */
[-C--:B------:R-:W-:Y:S01]  /*4ce0*/  FMUL R32, R32, R88.reuse ;  /* 0x0000005820207220 */ /* 0x080fe20000400000 */
[----:B------:R-:W-:Y:S01]  /*4cf0*/  ISETP.GT.AND P2, PT, R3, 0x8, P2 ;  /* 0x000000080300780c */ /* 0x000fe20001744270 */
[-C--:B------:R-:W-:Y:S01]  /*4d00*/  FMUL R33, R33, R88.reuse ;  /* 0x0000005821217220 */ /* 0x080fe20000400000 */
[----:B------:R-:W-:Y:S01]  /*4d10*/  ISETP.GT.AND P0, PT, R4, 0x9, PT ;  /* 0x000000090400780c */ /* 0x000fe20003f04270 */
[----:B------:R-:W-:Y:S01]  /*4d20*/  IMAD.X R9, R99, 0x1, R7, P3 ;  /* 0x0000000163097824 */ /* 0x000fe200018e0607 */
[C---:B------:R-:W-:Y:S01]  /*4d30*/  ISETP.GT.AND P5, PT, R3.reuse, RZ, P1 ;  /* 0x000000ff0300720c */ /* 0x040fe20000fa4270 */
[-C--:B------:R-:W-:Y:S01]  /*4d40*/  FMUL R34, R34, R88.reuse ;  /* 0x0000005822227220 */ /* 0x080fe20000400000 */
[----:B------:R-:W-:Y:S01]  /*4d50*/  ISETP.GT.AND P3, PT, R3, RZ, P0 ;  /* 0x000000ff0300720c */ /* 0x000fe20000764270 */
[----:B------:R-:W-:Y:S01]  /*4d60*/  FMUL R35, R35, R88 ;  /* 0x0000005823237220 */ /* 0x000fe20000400000 */
[----:B------:R-:W-:Y:S01]  /*4d70*/  F2FP.BF16.F32.PACK_AB R26, RZ, R26 ;  /* 0x0000001aff1a723e */ /* 0x000fe200000010ff */
[-C--:B------:R-:W-:Y:S01]  /*4d80*/  FMUL R36, R36, R88.reuse ;  /* 0x0000005824247220 */ /* 0x080fe20000400000 */
[----:B------:R-:W-:Y:S01]  /*4d90*/  F2FP.BF16.F32.PACK_AB R27, RZ, R27 ;  /* 0x0000001bff1b723e */ /* 0x000fe200000010ff */
[----:B------:R-:W-:Y:S01]  /*4da0*/  FMUL R37, R37, R88 ;  /* 0x0000005825257220 */ /* 0x000fe20000400000 */
[----:B------:R-:W-:Y:S01]  /*4db0*/  F2FP.BF16.F32.PACK_AB R28, RZ, R28 ;  /* 0x0000001cff1c723e */ /* 0x000fe200000010ff */
[----:B------:R-:W-:Y:S01]  /*4dc0*/  @P2 STG.E.U16 desc[UR36][R8.64], R26 ;  /* 0x0000001a08002986 */ /* 0x000fe2000c101524 */
[----:B------:R-:W-:Y:S01]  /*4dd0*/  F2FP.BF16.F32.PACK_AB R29, RZ, R29 ;  /* 0x0000001dff1d723e */ /* 0x000fe200000010ff */
[-C--:B------:R-:W-:Y:S01]  /*4de0*/  FMUL R38, R38, R88.reuse ;  /* 0x0000005826267220 */ /* 0x080fe20000400000 */
[----:B------:R-:W-:Y:S01]  /*4df0*/  ISETP.GT.AND P2, PT, R3, 0x8, P1 ;  /* 0x000000080300780c */ /* 0x000fe20000f44270 */
[----:B------:R-:W-:Y:S01]  /*4e00*/  @P4 STG.E.U16 desc[UR36][R8.64+0x2], R27 ;  /* 0x0000021b08004986 */ /* 0x000fe2000c101524 */
[----:B------:R-:W-:Y:S01]  /*4e10*/  ISETP.GT.AND P1, PT, R4, 0x10, PT ;  /* 0x000000100400780c */ /* 0x000fe20003f24270 */
[----:B------:R-:W-:Y:S01]  /*4e20*/  FMUL R39, R39, R88 ;  /* 0x0000005827277220 */ /* 0x000fe20000400000 */
[----:B------:R-:W-:Y:S01]  /*4e30*/  F2FP.BF16.F32.PACK_AB R30, RZ, R30 ;  /* 0x0000001eff1e723e */ /* 0x000fe200000010ff */
[----:B------:R-:W-:Y:S01]  /*4e40*/  @P5 STG.E.U16 desc[UR36][R6.64+0x10], R28 ;  /* 0x0000101c06005986 */ /* 0x000fe2000c101524 */
[C---:B------:R-:W-:Y:S01]  /*4e50*/  ISETP.GT.AND P4, PT, R3.reuse, RZ, P1 ;  /* 0x000000ff0300720c */ /* 0x040fe20000f84270 */
[-C--:B------:R-:W-:Y:S01]  /*4e60*/  FMUL R40, R40, R88.reuse ;  /* 0x0000005828287220 */ /* 0x080fe20000400000 */
[----:B------:R-:W-:Y:S01]  /*4e70*/  F2FP.BF16.F32.PACK_AB R31, RZ, R31 ;  /* 0x0000001fff1f723e */ /* 0x000fe200000010ff */
[----:B------:R-:W-:Y:S01]  /*4e80*/  @P3 STG.E.U16 desc[UR36][R6.64+0x12], R29 ;  /* 0x0000121d06003986 */ /* 0x000fe2000c101524 */
[----:B------:R-:W-:Y:S01]  /*4e90*/  ISETP.GT.AND P3, PT, R3, 0x8, P0 ;  /* 0x000000080300780c */ /* 0x000fe20000764270 */
[----:B------:R-:W-:Y:S01]  /*4ea0*/  FMUL R41, R41, R88 ;  /* 0x0000005829297220 */ /* 0x000fe20000400000 */
[----:B------:R-:W-:Y:S01]  /*4eb0*/  ISETP.GT.AND P0, PT, R4, 0x11, PT ;  /* 0x000000110400780c */ /* 0x000fe20003f04270 */
[----:B------:R-:W-:Y:S01]  /*4ec0*/  @P2 STG.E.U16 desc[UR36][R8.64+0x10], R30 ;  /* 0x0000101e08002986 */ /* 0x000fe2000c101524 */
[----:B------:R-:W-:Y:S01]  /*4ed0*/  F2FP.BF16.F32.PACK_AB R32, RZ, R32 ;  /* 0x00000020ff20723e */ /* 0x000fe200000010ff */
[-C--:B------:R-:W-:Y:S01]  /*4ee0*/  FMUL R42, R42, R88.reuse ;  /* 0x000000582a2a7220 */ /* 0x080fe20000400000 */
[----:B------:R-:W-:Y:S01]  /*4ef0*/  ISETP.GT.AND P5, PT, R3, RZ, P0 ;  /* 0x000000ff0300720c */ /* 0x000fe200007a4270 */
[-C--:B------:R-:W-:Y:S01]  /*4f00*/  FMUL R43, R43, R88.reuse ;  /* 0x000000582b2b7220 */ /* 0x080fe20000400000 */
[----:B------:R-:W-:Y:S01]  /*4f10*/  ISETP.GT.AND P2, PT, R3, 0x8, P1 ;  /* 0x000000080300780c */ /* 0x000fe20000f44270 */
[-C--:B------:R-:W-:Y:S01]  /*4f20*/  FMUL R44, R44, R88.reuse ;  /* 0x000000582c2c7220 */ /* 0x080fe20000400000 */
[----:B------:R-:W-:Y:S01]  /*4f30*/  ISETP.GT.AND P1, PT, R4, 0x18, PT ;  /* 0x000000180400780c */ /* 0x000fe20003f24270 */
[-C--:B------:R-:W-:Y:S01]  /*4f40*/  FMUL R45, R45, R88.reuse ;  /* 0x000000582d2d7220 */ /* 0x080fe20000400000 */
[----:B------:R-:W-:Y:S01]  /*4f50*/  F2FP.BF16.F32.PACK_AB R33, RZ, R33 ;  /* 0x00000021ff21723e */ /* 0x000fe200000010ff */
[----:B------:R-:W-:Y:S01]  /*4f60*/  @P3 STG.E.U16 desc[UR36][R8.64+0x12], R31 ;  /* 0x0000121f08003986 */ /* 0x000fe2000c101524 */
[C---:B------:R-:W-:Y:S01]  /*4f70*/  ISETP.GT.AND P3, PT, R3.reuse, 0x8, P0 ;  /* 0x000000080300780c */ /* 0x040fe20000764270 */
[-C--:B------:R-:W-:Y:S01]  /*4f80*/  FMUL R46, R46, R88.reuse ;  /* 0x000000582e2e7220 */ /* 0x080fe20000400000 */
[----:B------:R-:W-:Y:S01]  /*4f90*/  ISETP.GT.AND P0, PT, R4, 0x19, PT ;  /* 0x000000190400780c */ /* 0x000fe20003f04270 */
[----:B------:R-:W-:Y:S01]  /*4fa0*/  @P4 STG.E.U16 desc[UR36][R6.64+0x20], R32 ;  /* 0x0000202006004986 */ /* 0x000fe2000c101524 */
[----:B------:R-:W-:Y:S01]  /*4fb0*/  ISETP.GT.AND P4, PT, R3, RZ, P1 ;  /* 0x000000ff0300720c */ /* 0x000fe20000f84270 */
[----:B------:R-:W-:Y:S01]  /*4fc0*/  FMUL R47, R47, R88 ;  /* 0x000000582f2f7220 */ /* 0x000fe20000400000 */
[----:B------:R-:W-:Y:S01]  /*4fd0*/  F2FP.BF16.F32.PACK_AB R34, RZ, R34 ;  /* 0x00000022ff22723e */ /* 0x000fe200000010ff */
[----:B------:R-:W-:Y:S01]  /*4fe0*/  @P5 STG.E.U16 desc[UR36][R6.64+0x22], R33 ;  /* 0x0000222106005986 */ /* 0x000fe2000c101524 */
[----:B------:R-:W-:Y:S01]  /*4ff0*/  ISETP.GT.AND P5, PT, R3, RZ, P0 ;  /* 0x000000ff0300720c */ /* 0x000fe200007a4270 */
[----:B------:R-:W-:Y:S01]  /*5000*/  FMUL R48, R48, R88 ;  /* 0x0000005830307220 */ /* 0x000fe20000400000 */
[----:B------:R-:W-:Y:S01]  /*5010*/  F2FP.BF16.F32.PACK_AB R35, RZ, R35 ;  /* 0x00000023ff23723e */ /* 0x000fe200000010ff */
[----:B------:R-:W-:Y:S01]  /*5020*/  @P2 STG.E.U16 desc[UR36][R8.64+0x20], R34 ;  /* 0x0000202208002986 */ /* 0x000fe2000c101524 */
[----:B------:R-:W-:Y:S01]  /*5030*/  F2FP.BF16.F32.PACK_AB R36, RZ, R36 ;  /* 0x00000024ff24723e */ /* 0x000fe200000010ff */
[-C--:B------:R-:W-:Y:S01]  /*5040*/  FMUL R49, R49, R88.reuse ;  /* 0x0000005831317220 */ /* 0x080fe20000400000 */
[C---:B------:R-:W-:Y:S01]  /*5050*/  ISETP.GT.AND P2, PT, R3.reuse, 0x8, P1 ;  /* 0x000000080300780c */ /* 0x040fe20000f44270 */
[----:B------:R-:W-:Y:S01]  /*5060*/  @P3 STG.E.U16 desc[UR36][R8.64+0x22], R35 ;  /* 0x0000222308003986 */ /* 0x000fe2000c101524 */
[----:B------:R-:W-:Y:S01]  /*5070*/  ISETP.GT.AND P1, PT, R4, 0x20, PT ;  /* 0x000000200400780c */ /* 0x000fe20003f24270 */
[-C--:B------:R-:W-:Y:S01]  /*5080*/  FMUL R50, R50, R88.reuse ;  /* 0x0000005832327220 */ /* 0x080fe20000400000 */
[----:B------:R-:W-:Y:S01]  /*5090*/  F2FP.BF16.F32.PACK_AB R37, RZ, R37 ;  /* 0x00000025ff25723e */ /* 0x000fe200000010ff */
[----:B------:R-:W-:Y:S01]  /*50a0*/  @P4 STG.E.U16 desc[UR36][R6.64+0x30], R36 ;  /* 0x0000302406004986 */ /* 0x000fe2000c101524 */
[----:B------:R-:W-:Y:S01]  /*50b0*/  ISETP.GT.AND P3, PT, R3, 0x8, P0 ;  /* 0x000000080300780c */ /* 0x000fe20000764270 */
[-C--:B------:R-:W-:Y:S01]  /*50c0*/  FMUL R51, R51, R88.reuse ;  /* 0x0000005833337220 */ /* 0x080fe20000400000 */
[----:B------:R-:W-:Y:S01]  /*50d0*/  ISETP.GT.AND P0, PT, R4, 0x21, PT ;  /* 0x000000210400780c */ /* 0x000fe20003f04270 */
[----:B------:R-:W-:Y:S01]  /*50e0*/  @P5 STG.E.U16 desc[UR36][R6.64+0x32], R37 ;  /* 0x0000322506005986 */ /* 0x000fe2000c101524 */
[----:B------:R-:W-:Y:S01]  /*50f0*/  ISETP.GT.AND P4, PT, R3, RZ, P1 ;  /* 0x000000ff0300720c */ /* 0x000fe20000f84270 */
[----:B------:R-:W-:Y:S01]  /*5100*/  FMUL R52, R52, R88 ;  /* 0x0000005834347220 */ /* 0x000fe20000400000 */
[----:B------:R-:W-:Y:S01]  /*5110*/  F2FP.BF16.F32.PACK_AB R38, RZ, R38 ;  /* 0x00000026ff26723e */ /* 0x000fe200000010ff */
[-C--:B------:R-:W-:Y:S01]  /*5120*/  FMUL R53, R53, R88.reuse ;  /* 0x0000005835357220 */ /* 0x080fe20000400000 */
        /* <DEDUP_REMOVED lines=113> */
[----:B------:R-:W-:Y:S01]  /*5840*/  FMUL R87, R87, R88 ;  /* 0x0000005857577220 */ /* 0x000fe20000400000 */
[----:B------:R-:W-:Y:S01]  /*5850*/  ISETP.GT.AND P0, PT, R4, 0x51, PT ;  /* 0x000000510400780c */ /* 0x000fe20003f04270 */
[----:B------:R-:W-:Y:S01]  /*5860*/  @P5 STG.E.U16 desc[UR36][R6.64+0x92], R61 ;  /* 0x0000923d06005986 */ /* 0x000fe2000c101524 */
[----:B------:R-:W-:-:S02]  /*5870*/  ISETP.GT.AND P4, PT, R3, RZ, P1 ;  /* 0x000000ff0300720c */ /* 0x000fc40000f84270 */
[----:B------:R-:W-:Y:S02]  /*5880*/  F2FP.BF16.F32.PACK_AB R62, RZ, R62 ;  /* 0x0000003eff3e723e */ /* 0x000fe400000010ff */
[C---:B------:R-:W-:Y:S02]  /*5890*/  ISETP.GT.AND P5, PT, R3.reuse, RZ, P0 ;  /* 0x000000ff0300720c */ /* 0x040fe400007a4270 */
[----:B------:R-:W-:Y:S01]  /*58a0*/  F2FP.BF16.F32.PACK_AB R63, RZ, R63 ;  /* 0x0000003fff3f723e */ /* 0x000fe200000010ff */
[----:B------:R-:W-:Y:S01]  /*58b0*/  @P2 STG.E.U16 desc[UR36][R8.64+0x90], R62 ;  /* 0x0000903e08002986 */ /* 0x000fe2000c101524 */
[----:B------:R-:W-:Y:S02]  /*58c0*/  F2FP.BF16.F32.PACK_AB R64, RZ, R64 ;  /* 0x00000040ff40723e */ /* 0x000fe400000010ff */
[----:B------:R-:W-:Y:S01]  /*58d0*/  ISETP.GT.AND P2, PT, R3, 0x8, P1 ;  /* 0x000000080300780c */ /* 0x000fe20000f44270 */
[----:B------:R-:W-:Y:S01]  /*58e0*/  @P3 STG.E.U16 desc[UR36][R8.64+0x92], R63 ;  /* 0x0000923f08003986 */ /* 0x000fe2000c101524 */
[----:B------:R-:W-:-:S02]  /*58f0*/  ISETP.GT.AND P1, PT, R4, 0x58, PT ;  /* 0x000000580400780c */ /* 0x000fc40003f24270 */
[----:B------:R-:W-:Y:S01]  /*5900*/  F2FP.BF16.F32.PACK_AB R65, RZ, R65 ;  /* 0x00000041ff41723e */ /* 0x000fe200000010ff */
[----:B------:R-:W-:Y:S01]  /*5910*/  @P4 STG.E.U16 desc[UR36][R6.64+0xa0], R64 ;  /* 0x0000a04006004986 */ /* 0x000fe2000c101524 */
[C---:B------:R-:W-:Y:S02]  /*5920*/  ISETP.GT.AND P3, PT, R3.reuse, 0x8, P0 ;  /* 0x000000080300780c */ /* 0x040fe40000764270 */
[----:B------:R-:W-:Y:S01]  /*5930*/  ISETP.GT.AND P0, PT, R4, 0x59, PT ;  /* 0x000000590400780c */ /* 0x000fe20003f04270 */
[----:B------:R-:W-:Y:S01]  /*5940*/  @P5 STG.E.U16 desc[UR36][R6.64+0xa2], R65 ;  /* 0x0000a24106005986 */ /* 0x000fe2000c101524 */
[C---:B------:R-:W-:Y:S02]  /*5950*/  ISETP.GT.AND P4, PT, R3.reuse, RZ, P1 ;  /* 0x000000ff0300720c */ /* 0x040fe40000f84270 */
[----:B------:R-:W-:Y:S02]  /*5960*/  F2FP.BF16.F32.PACK_AB R66, RZ, R66 ;  /* 0x00000042ff42723e */ /* 0x000fe400000010ff */
[----:B------:R-:W-:-:S02]  /*5970*/  ISETP.GT.AND P5, PT, R3, RZ, P0 ;  /* 0x000000ff0300720c */ /* 0x000fc400007a4270 */
[----:B------:R-:W-:Y:S01]  /*5980*/  F2FP.BF16.F32.PACK_AB R67, RZ, R67 ;  /* 0x00000043ff43723e */ /* 0x000fe200000010ff */
[----:B------:R-:W-:Y:S01]  /*5990*/  @P2 STG.E.U16 desc[UR36][R8.64+0xa0], R66 ;  /* 0x0000a04208002986 */ /* 0x000fe2000c101524 */
[----:B------:R-:W-:Y:S02]  /*59a0*/  F2FP.BF16.F32.PACK_AB R68, RZ, R68 ;  /* 0x00000044ff44723e */ /* 0x000fe400000010ff */
[C---:B------:R-:W-:Y:S01]  /*59b0*/  ISETP.GT.AND P2, PT, R3.reuse, 0x8, P1 ;  /* 0x000000080300780c */ /* 0x040fe20000f44270 */
[----:B------:R-:W-:Y:S01]  /*59c0*/  @P3 STG.E.U16 desc[UR36][R8.64+0xa2], R67 ;  /* 0x0000a24308003986 */ /* 0x000fe2000c101524 */
[----:B------:R-:W-:Y:S02]  /*59d0*/  ISETP.GT.AND P1, PT, R4, 0x60, PT ;  /* 0x000000600400780c */ /* 0x000fe40003f24270 */
[----:B------:R-:W-:Y:S01]  /*59e0*/  F2FP.BF16.F32.PACK_AB R69, RZ, R69 ;  /* 0x00000045ff45723e */ /* 0x000fe200000010ff */
[----:B------:R-:W-:Y:S01]  /*59f0*/  @P4 STG.E.U16 desc[UR36][R6.64+0xb0], R68 ;  /* 0x0000b04406004986 */ /* 0x000fe2000c101524 */
[----:B------:R-:W-:-:S02]  /*5a00*/  ISETP.GT.AND P3, PT, R3, 0x8, P0 ;  /* 0x000000080300780c */ /* 0x000fc40000764270 */
[----:B------:R-:W-:Y:S01]  /*5a10*/  ISETP.GT.AND P0, PT, R4, 0x61, PT ;  /* 0x000000610400780c */ /* 0x000fe20003f04270 */
[----:B------:R-:W-:Y:S01]  /*5a20*/  @P5 STG.E.U16 desc[UR36][R6.64+0xb2], R69 ;  /* 0x0000b24506005986 */ /* 0x000fe2000c101524 */
[C---:B------:R-:W-:Y:S02]  /*5a30*/  ISETP.GT.AND P4, PT, R3.reuse, RZ, P1 ;  /* 0x000000ff0300720c */ /* 0x040fe40000f84270 */
[----:B------:R-:W-:Y:S02]  /*5a40*/  ISETP.GT.AND P5, PT, R3, RZ, P0 ;  /* 0x000000ff0300720c */ /* 0x000fe400007a4270 */
[----:B------:R-:W-:Y:S02]  /*5a50*/  F2FP.BF16.F32.PACK_AB R70, RZ, R70 ;  /* 0x00000046ff46723e */ /* 0x000fe400000010ff */
[----:B------:R-:W-:Y:S02]  /*5a60*/  F2FP.BF16.F32.PACK_AB R71, RZ, R71 ;  /* 0x00000047ff47723e */ /* 0x000fe400000010ff */
[----:B------:R-:W-:Y:S01]  /*5a70*/  F2FP.BF16.F32.PACK_AB R72, RZ, R72 ;  /* 0x00000048ff48723e */ /* 0x000fe200000010ff */
[----:B------:R-:W-:Y:S01]  /*5a80*/  @P2 STG.E.U16 desc[UR36][R8.64+0xb0], R70 ;  /* 0x0000b04608002986 */ /* 0x000fe2000c101524 */
[----:B------:R-:W-:-:S02]  /*5a90*/  F2FP.BF16.F32.PACK_AB R73, RZ, R73 ;  /* 0x00000049ff49723e */ /* 0x000fc400000010ff */
[C---:B------:R-:W-:Y:S01]  /*5aa0*/  ISETP.GT.AND P1, PT, R3.reuse, 0x8, P1 ;  /* 0x000000080300780c */ /* 0x040fe20000f24270 */
[----:B------:R-:W-:Y:S01]  /*5ab0*/  @P3 STG.E.U16 desc[UR36][R8.64+0xb2], R71 ;  /* 0x0000b24708003986 */ /* 0x000fe2000c101524 */
[C---:B------:R-:W-:Y:S02]  /*5ac0*/  ISETP.GT.AND P2, PT, R3.reuse, 0x8, P0 ;  /* 0x000000080300780c */ /* 0x040fe40000744270 */
[C---:B------:R-:W-:Y:S01]  /*5ad0*/  ISETP.GT.AND P0, PT, R4.reuse, 0x69, PT ;  /* 0x000000690400780c */ /* 0x040fe20003f04270 */
[----:B------:R-:W-:Y:S01]  /*5ae0*/  @P4 STG.E.U16 desc[UR36][R6.64+0xc0], R72 ;  /* 0x0000c04806004986 */ /* 0x000fe2000c101524 */
[----:B------:R-:W-:Y:S02]  /*5af0*/  ISETP.GT.AND P4, PT, R4, 0x68, PT ;  /* 0x000000680400780c */ /* 0x000fe40003f84270 */
[----:B------:R-:W-:Y:S01]  /*5b00*/  F2FP.BF16.F32.PACK_AB R74, RZ, R74 ;  /* 0x0000004aff4a723e */ /* 0x000fe200000010ff */
[----:B------:R-:W-:Y:S01]  /*5b10*/  @P5 STG.E.U16 desc[UR36][R6.64+0xc2], R73 ;  /* 0x0000c24906005986 */ /* 0x000fe2000c101524 */
[----:B------:R-:W-:-:S02]  /*5b20*/  ISETP.GT.AND P5, PT, R3, RZ, P4 ;  /* 0x000000ff0300720c */ /* 0x000fc400027a4270 */
[C---:B------:R-:W-:Y:S01]  /*5b30*/  ISETP.GT.AND P3, PT, R3.reuse, RZ, P0 ;  /* 0x000000ff0300720c */ /* 0x040fe20000764270 */
[----:B------:R-:W-:Y:S01]  /*5b40*/  @P1 STG.E.U16 desc[UR36][R8.64+0xc0], R74 ;  /* 0x0000c04a08001986 */ /* 0x000fe2000c101524 */
[----:B------:R-:W-:Y:S02]  /*5b50*/  F2FP.BF16.F32.PACK_AB R75, RZ, R75 ;  /* 0x0000004bff4b723e */ /* 0x000fe400000010ff */
[----:B------:R-:W-:Y:S02]  /*5b60*/  F2FP.BF16.F32.PACK_AB R76, RZ, R76 ;  /* 0x0000004cff4c723e */ /* 0x000fe400000010ff */
[C---:B------:R-:W-:Y:S01]  /*5b70*/  ISETP.GT.AND P4, PT, R3.reuse, 0x8, P4 ;  /* 0x000000080300780c */ /* 0x040fe20002784270 */
[----:B------:R-:W-:Y:S01]  /*5b80*/  @P2 STG.E.U16 desc[UR36][R8.64+0xc2], R75 ;  /* 0x0000c24b08002986 */ /* 0x000fe2000c101524 */
[----:B------:R-:W-:Y:S02]  /*5b90*/  F2FP.BF16.F32.PACK_AB R77, RZ, R77 ;  /* 0x0000004dff4d723e */ /* 0x000fe400000010ff */
[----:B------:R-:W-:Y:S01]  /*5ba0*/  ISETP.GT.AND P2, PT, R4, 0x71, PT ;  /* 0x000000710400780c */ /* 0x000fe20003f44270 */
[----:B------:R-:W-:Y:S01]  /*5bb0*/  @P5 STG.E.U16 desc[UR36][R6.64+0xd0], R76 ;  /* 0x0000d04c06005986 */ /* 0x000fe2000c101524 */
[----:B------:R-:W-:-:S02]  /*5bc0*/  ISETP.GT.AND P5, PT, R3, 0x8, P0 ;  /* 0x000000080300780c */ /* 0x000fc400007a4270 */
[C---:B------:R-:W-:Y:S01]  /*5bd0*/  ISETP.GT.AND P1, PT, R4.reuse, 0x78, PT ;  /* 0x000000780400780c */ /* 0x040fe20003f24270 */
[----:B------:R-:W-:Y:S01]  /*5be0*/  @P3 STG.E.U16 desc[UR36][R6.64+0xd2], R77 ;  /* 0x0000d24d06003986 */ /* 0x000fe2000c101524 */
[C---:B------:R-:W-:Y:S02]  /*5bf0*/  ISETP.GT.AND P3, PT, R4.reuse, 0x70, PT ;  /* 0x000000700400780c */ /* 0x040fe40003f64270 */
[----:B------:R-:W-:Y:S01]  /*5c00*/  ISETP.GT.AND P0, PT, R4, 0x79, PT ;  /* 0x000000790400780c */ /* 0x000fe20003f04270 */
[----:B------:R-:W-:Y:S01]  /*5c10*/  @P4 IMAD.MOV.U32 R4, RZ, RZ, R8 ;  /* 0x000000ffff044224 */ /* 0x000fe200078e0008 */
[----:B------:R-:W-:Y:S01]  /*5c20*/  F2FP.BF16.F32.PACK_AB R78, RZ, R78 ;  /* 0x0000004eff4e723e */ /* 0x000fe200000010ff */
[----:B------:R-:W-:Y:S01]  /*5c30*/  @P4 IMAD.MOV.U32 R5, RZ, RZ, R9 ;  /* 0x000000ffff054224 */ /* 0x000fe200078e0009 */
[----:B------:R-:W-:Y:S02]  /*5c40*/  F2FP.BF16.F32.PACK_AB R79, RZ, R79 ;  /* 0x0000004fff4f723e */ /* 0x000fe400000010ff */
[----:B------:R-:W-:-:S02]  /*5c50*/  F2FP.BF16.F32.PACK_AB R80, RZ, R80 ;  /* 0x00000050ff50723e */ /* 0x000fc400000010ff */
[----:B------:R0:W-:Y:S01]  /*5c60*/  @P4 STG.E.U16 desc[UR36][R4.64+0xd0], R78 ;  /* 0x0000d04e04004986 */ /* 0x0001e2000c101524 */
[C---:B------:R-:W-:Y:S02]  /*5c70*/  ISETP.GT.AND P4, PT, R3.reuse, RZ, P2 ;  /* 0x000000ff0300720c */ /* 0x040fe40001784270 */
[----:B------:R-:W-:Y:S02]  /*5c80*/  F2FP.BF16.F32.PACK_AB R81, RZ, R81 ;  /* 0x00000051ff51723e */ /* 0x000fe400000010ff */
[----:B------:R-:W-:Y:S02]  /*5c90*/  ISETP.GT.AND P2, PT, R3, 0x8, P2 ;  /* 0x000000080300780c */ /* 0x000fe40001744270 */
[----:B------:R-:W-:Y:S02]  /*5ca0*/  F2FP.BF16.F32.PACK_AB R82, RZ, R82 ;  /* 0x00000052ff52723e */ /* 0x000fe400000010ff */
[----:B------:R-:W-:Y:S02]  /*5cb0*/  F2FP.BF16.F32.PACK_AB R83, RZ, R83 ;  /* 0x00000053ff53723e */ /* 0x000fe400000010ff */
[----:B------:R-:W-:Y:S01]  /*5cc0*/  F2FP.BF16.F32.PACK_AB R84, RZ, R84 ;  /* 0x00000054ff54723e */ /* 0x000fe200000010ff */
[----:B0-----:R-:W-:Y:S01]  /*5cd0*/  @P5 IMAD.MOV.U32 R4, RZ, RZ, R8 ;  /* 0x000000ffff045224 */ /* 0x001fe200078e0008 */
[----:B------:R-:W-:Y:S01]  /*5ce0*/  F2FP.BF16.F32.PACK_AB R85, RZ, R85 ;  /* 0x00000055ff55723e */ /* 0x000fe200000010ff */
[----:B------:R-:W-:Y:S01]  /*5cf0*/  @P5 IMAD.MOV.U32 R5, RZ, RZ, R9 ;  /* 0x000000ffff055224 */ /* 0x000fe200078e0009 */
[----:B------:R-:W-:-:S02]  /*5d00*/  F2FP.BF16.F32.PACK_AB R86, RZ, R86 ;  /* 0x00000056ff56723e */ /* 0x000fc400000010ff */
[----:B------:R-:W-:Y:S02]  /*5d10*/  F2FP.BF16.F32.PACK_AB R87, RZ, R87 ;  /* 0x00000057ff57723e */ /* 0x000fe400000010ff */
[----:B------:R0:W-:Y:S01]  /*5d20*/  @P5 STG.E.U16 desc[UR36][R4.64+0xd2], R79 ;  /* 0x0000d24f04005986 */ /* 0x0001e2000c101524 */
[C---:B------:R-:W-:Y:S02]  /*5d30*/  ISETP.GT.AND P5, PT, R3.reuse, RZ, P3 ;  /* 0x000000ff0300720c */ /* 0x040fe40001fa4270 */
[----:B------:R-:W-:-:S11]  /*5d40*/  ISETP.GT.AND P3, PT, R3, 0x8, P3 ;  /* 0x000000080300780c */ /* 0x000fd60001f64270 */
[----:B0-----:R-:W-:Y:S02]  /*5d50*/  @P5 IMAD.MOV.U32 R4, RZ, RZ, R6 ;  /* 0x000000ffff045224 */ /* 0x001fe400078e0006 */
[----:B------:R-:W-:-:S05]  /*5d60*/  @P5 IMAD.MOV.U32 R5, RZ, RZ, R7 ;  /* 0x000000ffff055224 */ /* 0x000fca00078e0007 */
[----:B------:R0:W-:Y:S01]  /*5d70*/  @P5 STG.E.U16 desc[UR36][R4.64+0xe0], R80 ;  /* 0x0000e05004005986 */ /* 0x0001e2000c101524 */
[C---:B------:R-:W-:Y:S02]  /*5d80*/  ISETP.GT.AND P5, PT, R3.reuse, RZ, P0 ;  /* 0x000000ff0300720c */ /* 0x040fe400007a4270 */
[----:B------:R-:W-:Y:S01]  /*5d90*/  ISETP.GT.AND P0, PT, R3, 0x8, P0 ;  /* 0x000000080300780c */ /* 0x000fe20000704270 */
[----:B0-----:R-:W-:Y:S02]  /*5da0*/  @P4 IMAD.MOV.U32 R4, RZ, RZ, R6 ;  /* 0x000000ffff044224 */ /* 0x001fe400078e0006 */
[----:B------:R-:W-:-:S05]  /*5db0*/  @P4 IMAD.MOV.U32 R5, RZ, RZ, R7 ;  /* 0x000000ffff054224 */ /* 0x000fca00078e0007 */
[----:B------:R0:W-:Y:S01]  /*5dc0*/  @P4 STG.E.U16 desc[UR36][R4.64+0xe2], R81 ;  /* 0x0000e25104004986 */ /* 0x0001e2000c101524 */
[C---:B------:R-:W-:Y:S02]  /*5dd0*/  ISETP.GT.AND P4, PT, R3.reuse, RZ, P1 ;  /* 0x000000ff0300720c */ /* 0x040fe40000f84270 */
[----:B------:R-:W-:Y:S01]  /*5de0*/  ISETP.GT.AND P1, PT, R3, 0x8, P1 ;  /* 0x000000080300780c */ /* 0x000fe20000f24270 */
[----:B0-----:R-:W-:Y:S02]  /*5df0*/  @P3 IMAD.MOV.U32 R4, RZ, RZ, R8 ;  /* 0x000000ffff043224 */ /* 0x001fe400078e0008 */
[----:B------:R-:W-:-:S05]  /*5e00*/  @P3 IMAD.MOV.U32 R5, RZ, RZ, R9 ;  /* 0x000000ffff053224 */ /* 0x000fca00078e0009 */
[----:B------:R0:W-:Y:S02]  /*5e10*/  @P3 STG.E.U16 desc[UR36][R4.64+0xe0], R82 ;  /* 0x0000e05204003986 */ /* 0x0001e4000c101524 */
[----:B0-----:R-:W-:Y:S02]  /*5e20*/  @P2 IMAD.MOV.U32 R4, RZ, RZ, R8 ;  /* 0x000000ffff042224 */ /* 0x001fe400078e0008 */
[----:B------:R-:W-:-:S05]  /*5e30*/  @P2 IMAD.MOV.U32 R5, RZ, RZ, R9 ;  /* 0x000000ffff052224 */ /* 0x000fca00078e0009 */
[----:B------:R0:W-:Y:S02]  /*5e40*/  @P2 STG.E.U16 desc[UR36][R4.64+0xe2], R83 ;  /* 0x0000e25304002986 */ /* 0x0001e4000c101524 */
[----:B0-----:R-:W-:Y:S02]  /*5e50*/  @P4 IMAD.MOV.U32 R4, RZ, RZ, R6 ;  /* 0x000000ffff044224 */ /* 0x001fe400078e0006 */
[----:B------:R-:W-:-:S05]  /*5e60*/  @P4 IMAD.MOV.U32 R5, RZ, RZ, R7 ;  /* 0x000000ffff054224 */ /* 0x000fca00078e0007 */
[----:B------:R0:W-:Y:S04]  /*5e70*/  @P4 STG.E.U16 desc[UR36][R4.64+0xf0], R84 ;  /* 0x0000f05404004986 */ /* 0x0001e8000c101524 */
[----:B------:R4:W-:Y:S01]  /*5e80*/  @P5 STG.E.U16 desc[UR36][R6.64+0xf2], R85 ;  /* 0x0000f25506005986 */ /* 0x0009e2000c101524 */
[----:B0-----:R-:W-:Y:S02]  /*5e90*/  @P1 IMAD.MOV.U32 R4, RZ, RZ, R8 ;  /* 0x000000ffff041224 */ /* 0x001fe400078e0008 */
[----:B------:R-:W-:-:S05]  /*5ea0*/  @P1 IMAD.MOV.U32 R5, RZ, RZ, R9 ;  /* 0x000000ffff051224 */ /* 0x000fca00078e0009 */
[----:B------:R4:W-:Y:S04]  /*5eb0*/  @P1 STG.E.U16 desc[UR36][R4.64+0xf0], R86 ;  /* 0x0000f05604001986 */ /* 0x0009e8000c101524 */
[----:B------:R4:W-:Y:S02]  /*5ec0*/  @P0 STG.E.U16 desc[UR36][R8.64+0xf2], R87 ;  /* 0x0000f25708000986 */ /* 0x0009e4000c101524 */
.L_x_160:
[----:B------:R-:W-:Y:S05]  /*5ed0*/  BSYNC B0 ;  /* 0x0000000000007941 */ /* 0x000fea0003800000 */
.L_x_34:
[----:B------:R-:W-:Y:S01]  /*5ee0*/  ULDC UR4, c[0x0][0xc] ;  /* 0x0000030000047ab9 */ /* 0x000fe20000000800 */
[----:B------:R-:W-:Y:S01]  /*5ef0*/  ULDC UR5, c[0x0][0x10] ;  /* 0x0000040000057ab9 */ /* 0x000fe20000000800 */
[----:B------:R-:W0:Y:S01]  /*5f00*/  LDC R3, c[0x0][0x14] ;  /* 0x00000500ff037b82 */ /* 0x000e220000000800 */
[----:B------:R-:W-:Y:S01]  /*5f10*/  UIMAD.WIDE.U32 UR4, UR4, UR5, URZ ;  /* 0x00000005040472a5 */ /* 0x000fe2000f8e003f */
[----:B------:R-:W-:Y:S02]  /*5f20*/  IMAD.MOV.U32 R93, RZ, RZ, -0x1 ;  /* 0xffffffffff5d7424 */ /* 0x000fe400078e00ff */
[----:B------:R-:W-:-:S03]  /*5f30*/  IMAD.MOV.U32 R91, RZ, RZ, -0x1 ;  /* 0xffffffffff5b7424 */ /* 0x000fc600078e00ff */
[----:B0-----:R-:W-:-:S04]  /*5f40*/  IMAD.WIDE.U32 R16, R3, UR4, R16 ;  /* 0x0000000403107c25 */ /* 0x001fc8000f8e0010 */
[----:B------:R-:W-:Y:S01]  /*5f50*/  IMAD R3, R3, UR5, RZ ;  /* 0x0000000503037c24 */ /* 0x000fe2000f8e02ff */
[----:B------:R-:W-:Y:S02]  /*5f60*/  ULDC.64 UR4, c[0x0][0x650] ;  /* 0x0001940000047ab9 */ /* 0x000fe40000000a00 */
[----:B------:R-:W-:Y:S01]  /*5f70*/  ISETP.GE.U32.AND P0, PT, R16, UR4, PT ;  /* 0x0000000410007c0c */ /* 0x000fe2000bf06070 */
[--C-:B------:R-:W-:Y:S01]  /*5f80*/  IMAD.IADD R17, R17, 0x1, R3.reuse ;  /* 0x0000000111117824 */ /* 0x100fe200078e0203 */
[----:B------:R-:W-:-:S04]  /*5f90*/  PRMT R3, RZ, 0x7610, R3 ;  /* 0x00007610ff037816 */ /* 0x000fc80000000003 */
[----:B------:R-:W-:-:S13]  /*5fa0*/  ISETP.GE.U32.AND.EX P0, PT, R17, UR5, PT, P0 ;  /* 0x0000000511007c0c */ /* 0x000fda000bf06100 */
[----:B------:R-:W-:Y:S05]  /*5fb0*/  @P0 BRA `(.L_x_161) ;  /* 0x0000000400640947 */ /* 0x000fea0003800000 */
[----:B---3--:R-:W0:Y:S01]  /*5fc0*/  S2R R12, SR_CTAID.X ;  /* 0x00000000000c7919 */ /* 0x008e220000002500 */
[----:B------:R-:W3:Y:S01]  /*5fd0*/  LDC.64 R10, c[0x0][0x628] ;  /* 0x00018a00ff0a7b82 */ /* 0x000ee20000000a00 */
[----:B------:R-:W-:Y:S01]  /*5fe0*/  ULDC UR4, c[0x0][0x150] ;  /* 0x0000540000047ab9 */ /* 0x000fe20000000800 */
[----:B-12-4-:R-:W-:Y:S01]  /*5ff0*/  IMAD.MOV.U32 R8, RZ, RZ, R16 ;  /* 0x000000ffff087224 */ /* 0x016fe200078e0010 */
[----:B-----5:R-:W1:Y:S01]  /*6000*/  S2R R24, SR_CTAID.Y ;  /* 0x0000000000187919 */ /* 0x020e620000002600 */
[----:B------:R-:W-:-:S04]  /*6010*/  IMAD.MOV.U32 R9, RZ, RZ, R17 ;  /* 0x000000ffff097224 */ /* 0x000fc800078e0011 */
[----:B------:R-:W2:Y:S08]  /*6020*/  LDC R21, c[0x0][0x144] ;  /* 0x00005100ff157b82 */ /* 0x000eb00000000800 */
[----:B------:R-:W4:Y:S08]  /*6030*/  LDC R0, c[0x0][0x630] ;  /* 0x00018c00ff007b82 */ /* 0x000f300000000800 */
[----:B------:R-:W1:Y:S01]  /*6040*/  LDC.64 R14, c[0x0][0x620] ;  /* 0x00018800ff0e7b82 */ /* 0x000e620000000a00 */
[----:B---3--:R-:W-:-:S04]  /*6050*/  ISETP.NE.U32.AND P0, PT, R10, RZ, PT ;  /* 0x000000ff0a00720c */ /* 0x008fc80003f05070 */
[----:B------:R-:W-:Y:S02]  /*6060*/  ISETP.NE.AND.EX P0, PT, R11, RZ, PT, P0 ;  /* 0x000000ff0b00720c */ /* 0x000fe40003f05300 */
[----:B0-----:R-:W-:-:S05]  /*6070*/  I2FP.F32.U32 R3, R12 ;  /* 0x0000000c00037245 */ /* 0x001fca0000201000 */
[----:B------:R-:W-:-:S04]  /*6080*/  FMUL R3, R3, UR4 ;  /* 0x0000000403037c20 */ /* 0x000fc80008400000 */
[----:B------:R0:W3:Y:S02]  /*6090*/  F2I.U32.TRUNC.NTZ R20, R3 ;  /* 0x0000000300147305 */ /* 0x0000e4000020f000 */
[----:B--2-4-:R-:W-:Y:S05]  /*60a0*/  @!P0 BRA `(.L_x_162) ;  /* 0x0000000000288947 */ /* 0x014fea0003800000 */
[----:B0-----:R-:W0:Y:S02]  /*60b0*/  LDC R3, c[0x0][0x634] ;  /* 0x00018d00ff037b82 */ /* 0x001e240000000800 */
        /* <DEDUP_REMOVED lines=9> */
.L_x_162:
[----:B------:R-:W2:Y:S01]  /*6150*/  LDC.64 R28, c[0x0][0x640] ;  /* 0x00019000ff1c7b82 */ /* 0x000ea20000000a00 */
[-CC-:B------:R-:W-:Y:S01]  /*6160*/  SHF.R.U64 R91, R8, R0.reuse, R9.reuse ;  /* 0x00000000085b7219 */ /* 0x180fe20000001209 */
[----:B---3--:R-:W-:Y:S01]  /*6170*/  IMAD.MOV R20, RZ, RZ, -R20 ;  /* 0x000000ffff147224 */ /* 0x008fe200078e0a14 */
[----:B------:R-:W-:Y:S01]  /*6180*/  SHF.R.U32.HI R0, RZ, R0, R9 ;  /* 0x00000000ff007219 */ /* 0x000fe20000011609 */
[----:B------:R-:W-:Y:S01]  /*6190*/  ULDC UR4, c[0x0][0x154] ;  /* 0x0000550000047ab9 */ /* 0x000fe20000000800 */
[----:B0-----:R-:W-:Y:S01]  /*61a0*/  IADD3 R3, P0, RZ, -R91, RZ ;  /* 0x8000005bff037210 */ /* 0x001fe20007f1e0ff */
[----:B------:R-:W-:Y:S02]  /*61b0*/  IMAD R21, R21, R20, R12 ;  /* 0x0000001415157224 */ /* 0x000fe400078e020c */
[----:B------:R-:W0:Y:S01]  /*61c0*/  LDC R6, c[0x0][0x618] ;  /* 0x00018600ff067b82 */ /* 0x000e220000000800 */
[----:B------:R-:W-:Y:S02]  /*61d0*/  IMAD.MOV.U32 R7, RZ, RZ, 0x1 ;  /* 0x00000001ff077424 */ /* 0x000fe400078e00ff */
[----:B------:R-:W-:-:S04]  /*61e0*/  IMAD.X R5, RZ, RZ, ~R0, P0 ;  /* 0x000000ffff057224 */ /* 0x000fc800000e0e00 */
[-C--:B-1----:R-:W-:Y:S01]  /*61f0*/  IMAD R0, R5, R14.reuse, RZ ;  /* 0x0000000e05007224 */ /* 0x082fe200078e02ff */
[----:B------:R-:W1:Y:S01]  /*6200*/  LDC R8, c[0x0][0x608] ;  /* 0x00018200ff087b82 */ /* 0x000e620000000800 */
[----:B------:R-:W-:-:S04]  /*6210*/  IMAD.WIDE.U32 R4, R3, R14, R16 ;  /* 0x0000000e03047225 */ /* 0x000fc800078e0010 */
[----:B------:R-:W-:Y:S01]  /*6220*/  IMAD R3, R3, R15, R0 ;  /* 0x0000000f03037224 */ /* 0x000fe200078e0200 */
[----:B------:R-:W-:Y:S02]  /*6230*/  I2FP.F32.U32 R0, R24 ;  /* 0x0000001800007245 */ /* 0x000fe40000201000 */
[----:B------:R-:W3:Y:S01]  /*6240*/  LDC R26, c[0x0][0x658] ;  /* 0x00019600ff1a7b82 */ /* 0x000ee20000000800 */
[----:B------:R-:W-:Y:S01]  /*6250*/  IMAD.IADD R3, R5, 0x1, R3 ;  /* 0x0000000105037824 */ /* 0x000fe200078e0203 */
[----:B--2---:R-:W-:Y:S01]  /*6260*/  ISETP.NE.U32.AND P0, PT, R28, RZ, PT ;  /* 0x000000ff1c00720c */ /* 0x004fe20003f05070 */
[----:B------:R-:W-:Y:S01]  /*6270*/  FMUL R0, R0, UR4 ;  /* 0x0000000400007c20 */ /* 0x000fe20008400000 */
[----:B------:R-:W-:Y:S02]  /*6280*/  IMAD.MOV.U32 R5, RZ, RZ, -0x1 ;  /* 0xffffffffff057424 */ /* 0x000fe400078e00ff */
[----:B------:R-:W-:Y:S01]  /*6290*/  ISETP.NE.AND.EX P0, PT, R29, RZ, PT, P0 ;  /* 0x000000ff1d00720c */ /* 0x000fe20003f05300 */
[----:B------:R2:W4:Y:S01]  /*62a0*/  F2I.U32.TRUNC.NTZ R13, R0 ;  /* 0x00000000000d7305 */ /* 0x000522000020f000 */
[----:B------:R-:W2:Y:S01]  /*62b0*/  LDC R15, c[0x0][0x148] ;  /* 0x00005200ff0f7b82 */ /* 0x000ea20000000800 */
[----:B0-----:R-:W-:-:S02]  /*62c0*/  SHF.R.U64 R12, R4, R6, R3 ;  /* 0x00000006040c7219 */ /* 0x001fc40000001203 */
[----:B------:R-:W-:-:S05]  /*62d0*/  SHF.R.U32.HI R3, RZ, R6, R3 ;  /* 0x00000006ff037219 */ /* 0x000fca0000011603 */
[----:B------:R-:W0:Y:S01]  /*62e0*/  LDC R20, c[0x0][0x600] ;  /* 0x00018000ff147b82 */ /* 0x000e220000000800 */
[-CC-:B-1----:R-:W-:Y:S02]  /*62f0*/  SHF.R.U64 R10, R12, R8.reuse, R3.reuse ;  /* 0x000000080c0a7219 */ /* 0x182fe40000001203 */
[----:B------:R-:W-:-:S05]  /*6300*/  SHF.R.U32.HI R3, RZ, R8, R3 ;  /* 0x00000008ff037219 */ /* 0x000fca0000011603 */
[----:B------:R-:W1:Y:S01]  /*6310*/  LDC R27, c[0x0][0x648] ;  /* 0x00019200ff1b7b82 */ /* 0x000e620000000800 */
[-C--:B---3--:R-:W-:Y:S02]  /*6320*/  SHF.L.U32 R4, R5, R26.reuse, RZ ;  /* 0x0000001a05047219 */ /* 0x088fe400000006ff */
[-CC-:B------:R-:W-:Y:S02]  /*6330*/  SHF.R.U64 R14, R10, R26.reuse, R3.reuse ;  /* 0x0000001a0a0e7219 */ /* 0x180fe40000001203 */
[----:B------:R-:W-:Y:S02]  /*6340*/  SHF.R.U32.HI R5, RZ, R26, R3 ;  /* 0x0000001aff057219 */ /* 0x000fe40000011603 */
[----:B------:R-:W-:Y:S01]  /*6350*/  LOP3.LUT R25, RZ, R4, RZ, 0x33, !PT ;  /* 0x00000004ff197212 */ /* 0x000fe200078e33ff */
[----:B------:R-:W3:Y:S01]  /*6360*/  LDC R30, c[0x0][0x638] ;  /* 0x00018e00ff1e7b82 */ /* 0x000ee20000000800 */
[----:B------:R-:W-:Y:S01]  /*6370*/  SHF.L.U32 R26, R7, R26, RZ ;  /* 0x0000001a071a7219 */ /* 0x000fe200000006ff */
[----:B------:R-:W-:-:S06]  /*6380*/  IMAD.MOV.U32 R4, RZ, RZ, R14 ;  /* 0x000000ffff047224 */ /* 0x000fcc00078e000e */
[----:B------:R-:W0:Y:S01]  /*6390*/  LDC R31, c[0x0][0x610] ;  /* 0x00018400ff1f7b82 */ /* 0x000e220000000800 */
[----:B----4-:R-:W-:Y:S05]  /*63a0*/  @!P0 BRA `(.L_x_163) ;  /* 0x0000000000288947 */ /* 0x010fea0003800000 */
        /* <DEDUP_REMOVED lines=10> */
.L_x_163:
[----:B------:R-:W-:Y:S01]  /*6450*/  ISETP.NE.AND P0, PT, R2, 0x1, PT ;  /* 0x000000010200780c */ /* 0x000fe20003f05270 */
[----:B0-----:R-:W-:Y:S01]  /*6460*/  VIADD R7, R20, 0xffffffff ;  /* 0xffffffff14077836 */ /* 0x001fe20000000000 */
[----:B-12---:R-:W-:Y:S01]  /*6470*/  SHF.R.U64 R0, R4, R27, R5 ;  /* 0x0000001b04007219 */ /* 0x006fe20000001205 */
[----:B------:R-:W-:Y:S01]  /*6480*/  IMAD.MOV R13, RZ, RZ, -R13 ;  /* 0x000000ffff0d7224 */ /* 0x000fe200078e0a0d */
[----:B------:R-:W-:Y:S01]  /*6490*/  LOP3.LUT R5, R10, R25, RZ, 0xc0, !PT ;  /* 0x000000190a057212 */ /* 0x000fe200078ec0ff */
[----:B------:R-:W-:Y:S01]  /*64a0*/  IMAD.MOV.U32 R4, RZ, RZ, 0x1 ;  /* 0x00000001ff047424 */ /* 0x000fe200078e00ff */
[----:B------:R-:W-:Y:S01]  /*64b0*/  LOP3.LUT R12, R12, R7, RZ, 0xc0, !PT ;  /* 0x000000070c0c7212 */ /* 0x000fe200078ec0ff */
[----:B------:R-:W-:Y:S02]  /*64c0*/  IMAD.MOV R3, RZ, RZ, -R0 ;  /* 0x000000ffff037224 */ /* 0x000fe400078e0a00 */
[----:B------:R-:W-:Y:S02]  /*64d0*/  IMAD R0, R26, R0, R5 ;  /* 0x000000001a007224 */ /* 0x000fe400078e0205 */
[----:B---3--:R-:W-:-:S02]  /*64e0*/  IMAD R3, R3, R30, R14 ;  /* 0x0000001e03037224 */ /* 0x008fc400078e020e */
[----:B------:R-:W-:Y:S02]  /*64f0*/  @P0 IMAD R21, R15, R13, R24 ;  /* 0x0000000d0f150224 */ /* 0x000fe400078e0218 */
[----:B------:R-:W-:Y:S01]  /*6500*/  IMAD R5, R3, R20, R12 ;  /* 0x0000001403057224 */ /* 0x000fe200078e020c */
[----:B------:R-:W-:Y:S01]  /*6510*/  PRMT R3, R4, 0x7610, R3 ;  /* 0x0000761004037816 */ /* 0x000fe20000000003 */
[----:B------:R-:W-:-:S05]  /*6520*/  IMAD R0, R0, R31, R21 ;  /* 0x0000001f00007224 */ /* 0x000fca00078e0215 */
[----:B------:R-:W-:Y:S02]  /*6530*/  SEL R93, R5, R0, !P0 ;  /* 0x00000000055d7207 */ /* 0x000fe40004000000 */
[----:B------:R-:W-:-:S07]  /*6540*/  SEL R0, R0, R5, !P0 ;  /* 0x0000000500007207 */ /* 0x000fce0004000000 */
.L_x_161:
[----:B------:R-:W-:Y:S01]  /*6550*/  LOP3.LUT P0, RZ, R3, 0xff, RZ, 0xc0, !PT ;  /* 0x000000ff03ff7812 */ /* 0x000fe2000780c0ff */
[----:B------:R-:W-:-:S12]  /*6560*/  IMAD.MOV.U32 R92, RZ, RZ, R0 ;  /* 0x000000ffff5c7224 */ /* 0x000fd800078e0000 */
[----:B------:R-:W-:Y:S05]  /*6570*/  @P0 BRA `(.L_x_164) ;  /* 0xffffffac00140947 */ /* 0x000fea000383ffff */
[----:B------:R-:W-:Y:S05]  /*6580*/  EXIT ;  /* 0x000000000000794d */ /* 0x000fea0003800000 */
.L_x_7:
[----:B0-----:R-:W-:Y:S01]  /*6590*/  ULDC.64 UR4, c[0x0][0x650] ;  /* 0x0001940000047ab9 */ /* 0x001fe20000000a00 */
        /* <DEDUP_REMOVED lines=25> */
.L_x_166:
[----:B------:R-:W0:Y:S01]  /*6730*/  LDC.64 R28, c[0x0][0x640] ;  /* 0x00019000ff1c7b82 */ /* 0x000e220000000a00 */
[-CC-:B------:R-:W-:Y:S01]  /*6740*/  SHF.R.U64 R22, R12, R6.reuse, R13.reuse ;  /* 0x000000060c167219 */ /* 0x180fe2000000120d */
[----:B------:R-:W-:Y:S01]  /*6750*/  IMAD.MOV.U32 R30, RZ, RZ, 0x1 ;  /* 0x00000001ff1e7424 */ /* 0x000fe200078e00ff */
[----:B------:R-:W-:Y:S02]  /*6760*/  SHF.R.U32.HI R6, RZ, R6, R13 ;  /* 0x00000006ff067219 */ /* 0x000fe4000001160d */
        /* <DEDUP_REMOVED lines=8> */
[----:B------:R-:W-:Y:S01]  /*67f0*/  IMAD.IADD R9, R9, 0x1, R11 ;  /* 0x0000000109097824 */ /* 0x000fe200078e020b */
[----:B0-----:R-:W-:-:S04]  /*6800*/  ISETP.NE.U32.AND P0, PT, R28, RZ, PT ;  /* 0x000000ff1c00720c */ /* 0x001fc80003f05070 */
[----:B------:R-:W-:Y:S02]  /*6810*/  ISETP.NE.AND.EX P0, PT, R29, RZ, PT, P0 ;  /* 0x000000ff1d00720c */ /* 0x000fe40003f05300 */
[----:B------:R-:W0:Y:S01]  /*6820*/  LDC R20, c[0x0][0x600] ;  /* 0x00018000ff147b82 */ /* 0x000e220000000800 */
[-CC-:B-1----:R-:W-:Y:S01]  /*6830*/  SHF.R.U64 R14, R8, R10.reuse, R9.reuse ;  /* 0x0000000a080e7219 */ /* 0x182fe20000001209 */
[----:B------:R-:W-:Y:S01]  /*6840*/  IMAD.MOV.U32 R8, RZ, RZ, -0x1 ;  /* 0xffffffffff087424 */ /* 0x000fe200078e00ff */
[----:B------:R-:W-:-:S05]  /*6850*/  SHF.R.U32.HI R9, RZ, R10, R9 ;  /* 0x0000000aff097219 */ /* 0x000fca0000011609 */
[----:B------:R-:W1:Y:S01]  /*6860*/  LDC R24, c[0x0][0x648] ;  /* 0x00019200ff187b82 */ /* 0x000e620000000800 */
[-CC-:B--2---:R-:W-:Y:S02]  /*6870*/  SHF.R.U64 R23, R14, R12.reuse, R9.reuse ;  /* 0x0000000c0e177219 */ /* 0x184fe40000001209 */
[----:B------:R-:W-:-:S05]  /*6880*/  SHF.R.U32.HI R6, RZ, R12, R9 ;  /* 0x0000000cff067219 */ /* 0x000fca0000011609 */
[----:B------:R-:W2:Y:S01]  /*6890*/  LDC R26, c[0x0][0x638] ;  /* 0x00018e00ff1a7b82 */ /* 0x000ea20000000800 */
[-C--:B---3--:R-:W-:Y:S02]  /*68a0*/  SHF.L.U32 R8, R8, R27.reuse, RZ ;  /* 0x0000001b08087219 */ /* 0x088fe400000006ff */
[-CC-:B------:R-:W-:Y:S02]  /*68b0*/  SHF.R.U64 R25, R23, R27.reuse, R6.reuse ;  /* 0x0000001b17197219 */ /* 0x180fe40000001206 */
[----:B------:R-:W-:Y:S02]  /*68c0*/  LOP3.LUT R32, RZ, R8, RZ, 0x33, !PT ;  /* 0x00000008ff207212 */ /* 0x000fe400078e33ff */
[----:B------:R-:W-:Y:S01]  /*68d0*/  SHF.R.U32.HI R9, RZ, R27, R6 ;  /* 0x0000001bff097219 */ /* 0x000fe20000011606 */
[----:B------:R-:W3:Y:S01]  /*68e0*/  LDC R31, c[0x0][0x610] ;  /* 0x00018400ff1f7b82 */ /* 0x000ee20000000800 */
[----:B------:R-:W-:Y:S01]  /*68f0*/  IMAD.MOV.U32 R8, RZ, RZ, R25 ;  /* 0x000000ffff087224 */ /* 0x000fe200078e0019 */
[----:B------:R-:W-:Y:S06]  /*6900*/  @!P0 BRA `(.L_x_167) ;  /* 0x0000000000288947 */ /* 0x000fec0003800000 */
        /* <DEDUP_REMOVED lines=10> */
.L_x_167:
[----:B------:R-:W-:Y:S01]  /*69b0*/  ISETP.NE.AND P0, PT, R2, 0x1, PT ;  /* 0x000000010200780c */ /* 0x000fe20003f05270 */
[----:B------:R-:W-:Y:S01]  /*69c0*/  IMAD.MOV.U32 R13, RZ, RZ, R22 ;  /* 0x000000ffff0d7224 */ /* 0x000fe200078e0016 */
[----:B-1----:R-:W-:Y:S01]  /*69d0*/  SHF.R.U64 R6, R8, R24, R9 ;  /* 0x0000001808067219 */ /* 0x002fe20000001209 */
[----:B0-----:R-:W-:Y:S01]  /*69e0*/  VIADD R9, R20, 0xffffffff ;  /* 0xffffffff14097836 */ /* 0x001fe20000000000 */
[----:B------:R-:W-:Y:S02]  /*69f0*/  SHF.L.U32 R30, R30, R27, RZ ;  /* 0x0000001b1e1e7219 */ /* 0x000fe400000006ff */
[----:B------:R-:W-:Y:S01]  /*6a00*/  LOP3.LUT R5, R23, R32, RZ, 0xc0, !PT ;  /* 0x0000002017057212 */ /* 0x000fe200078ec0ff */
[----:B------:R-:W-:-:S04]  /*6a10*/  IMAD.MOV R8, RZ, RZ, -R6 ;  /* 0x000000ffff087224 */ /* 0x000fc800078e0a06 */
[----:B------:R-:W-:Y:S01]  /*6a20*/  IMAD R6, R30, R6, R5 ;  /* 0x000000061e067224 */ /* 0x000fe200078e0205 */
[----:B------:R-:W-:Y:S01]  /*6a30*/  LOP3.LUT R5, R14, R9, RZ, 0xc0, !PT ;  /* 0x000000090e057212 */ /* 0x000fe200078ec0ff */
[----:B------:R-:W-:Y:S02]  /*6a40*/  @P0 IMAD R3, R7, R21, R4 ;  /* 0x0000001507030224 */ /* 0x000fe400078e0204 */
[----:B--2---:R-:W-:Y:S02]  /*6a50*/  IMAD R4, R8, R26, R25 ;  /* 0x0000001a08047224 */ /* 0x004fe400078e0219 */
[----:B---3--:R-:W-:Y:S02]  /*6a60*/  IMAD R3, R6, R31, R3 ;  /* 0x0000001f06037224 */ /* 0x008fe400078e0203 */
[----:B------:R-:W-:Y:S02]  /*6a70*/  IMAD R4, R4, R20, R5 ;  /* 0x0000001404047224 */ /* 0x000fe400078e0205 */
[----:B------:R-:W-:-:S03]  /*6a80*/  IMAD.MOV.U32 R6, RZ, RZ, 0x1 ;  /* 0x00000001ff067424 */ /* 0x000fc600078e00ff */
[----:B------:R-:W-:Y:S02]  /*6a90*/  SEL R20, R4, R3, !P0 ;  /* 0x0000000304147207 */ /* 0x000fe40004000000 */
[----:B------:R-:W-:-:S07]  /*6aa0*/  SEL R11, R3, R4, !P0 ;  /* 0x00000004030b7207 */ /* 0x000fce0004000000 */
.L_x_165:
[----:B------:R-:W-:-:S08]  /*6ab0*/  NOP ;  /* 0x0000000000007918 */ /* 0x000fd00000000000 */
[----:B------:R-:W0:-:S00]  /*6ac0*/  USETMAXREG.DEALLOC.CTAPOOL 0x28 ;  /* 0x00000028000079c8 */ /* 0x000e0000080e0500 */
[----:B0-----:R-:W-:-:S13]  /*6ad0*/  ISETP.NE.AND P0, PT, R0, RZ, PT ;  /* 0x000000ff0000720c */ /* 0x001fda0003f05270 */
[----:B------:R-:W-:Y:S05]  /*6ae0*/  @P0 EXIT ;  /* 0x000000000000094d */ /* 0x000fea0003800000 */
[----:B------:R-:W-:Y:S01]  /*6af0*/  LOP3.LUT P0, RZ, R6, 0xff, RZ, 0xc0, !PT ;  /* 0x000000ff06ff7812 */ /* 0x000fe2000780c0ff */
[----:B------:R-:W-:Y:S02]  /*6b00*/  IMAD.MOV.U32 R0, RZ, RZ, 0x1 ;  /* 0x00000001ff007424 */ /* 0x000fe400078e00ff */
[----:B------:R-:W-:-:S10]  /*6b10*/  IMAD.MOV.U32 R12, RZ, RZ, RZ ;  /* 0x000000ffff0c7224 */ /* 0x000fd400078e00ff */
[----:B------:R-:W-:Y:S05]  /*6b20*/  @!P0 BRA `(.L_x_168) ;  /* 0x0000000c007c8947 */ /* 0x000fea0003800000 */
[----:B------:R-:W0:Y:S01]  /*6b30*/  LDC R0, c[0x0][0x28c] ;  /* 0x0000a300ff007b82 */ /* 0x000e220000000800 */
[----:B------:R-:W-:Y:S01]  /*6b40*/  UMOV UR14, 0x1 ;  /* 0x00000001000e7882 */ /* 0x000fe20000000000 */
[----:B------:R-:W-:Y:S01]  /*6b50*/  ULDC UR9, c[0x0][0xc] ;  /* 0x0000030000097ab9 */ /* 0x000fe20000000800 */
[----:B------:R-:W-:Y:S01]  /*6b60*/  ULDC UR12, c[0x0][0x10] ;  /* 0x00000400000c7ab9 */ /* 0x000fe20000000800 */
[----:B------:R-:W-:Y:S01]  /*6b70*/  ULDC UR5, c[0x0][0x658] ;  /* 0x0001960000057ab9 */ /* 0x000fe20000000800 */
[----:B------:R-:W-:Y:S01]  /*6b80*/  UMOV UR7, 0xffffffff ;  /* 0xffffffff00077882 */ /* 0x000fe20000000000 */
[----:B------:R-:W-:Y:S01]  /*6b90*/  BSSY B0, `(.L_x_168) ;  /* 0x00000d8000007945 */ /* 0x000fe20003800000 */
[----:B------:R-:W-:Y:S01]  /*6ba0*/  USHF.L.U32 UR7, UR7, UR5, URZ ;  /* 0x0000000507077299 */ /* 0x000fe2000800063f */
[----:B------:R-:W1:Y:S01]  /*6bb0*/  S2UR UR8, SR_CgaCtaId ;  /* 0x00000000000879c3 */ /* 0x000e620000008800 */
[----:B------:R-:W-:Y:S01]  /*6bc0*/  USHF.L.U32 UR5, UR14, UR5, URZ ;  /* 0x000000050e057299 */ /* 0x000fe2000800063f */
[----:B------:R-:W-:Y:S01]  /*6bd0*/  IMAD.MOV.U32 R10, RZ, RZ, 0x1 ;  /* 0x00000001ff0a7424 */ /* 0x000fe200078e00ff */
[----:B------:R-:W-:Y:S01]  /*6be0*/  LOP3.LUT R9, R19, 0x2, RZ, 0xfc, !PT ;  /* 0x0000000213097812 */ /* 0x000fe200078efcff */
[----:B------:R-:W-:Y:S01]  /*6bf0*/  IMAD.MOV.U32 R12, RZ, RZ, RZ ;  /* 0x000000ffff0c7224 */ /* 0x000fe200078e00ff */
[----:B------:R-:W-:Y:S01]  /*6c00*/  ULDC UR4, c[0x0][0x600] ;  /* 0x0001800000047ab9 */ /* 0x000fe20000000800 */
[----:B------:R-:W-:Y:S01]  /*6c10*/  UMOV UR15, 0x5 ;  /* 0x00000005000f7882 */ /* 0x000fe20000000000 */
[----:B------:R-:W-:-:S02]  /*6c20*/  UIADD3 UR4, UR4, -0x1, URZ ;  /* 0xffffffff04047890 */ /* 0x000fc4000fffe03f */
[----:B------:R-:W-:Y:S01]  /*6c30*/  ULOP3.LUT UR7, URZ, UR7, URZ, 0x33, !UPT ;  /* 0x000000073f077292 */ /* 0x000fe2000f8e333f */
[----:B------:R-:W-:Y:S01]  /*6c40*/  ULDC.64 UR28, c[0x0][0x198] ;  /* 0x00006600001c7ab9 */ /* 0x000fe20000000a00 */
[----:B0-----:R-:W-:-:S05]  /*6c50*/  VIADD R0, R0, 0x1f ;  /* 0x0000001f00007836 */ /* 0x001fca0000000000 */
[----:B------:R-:W-:Y:S01]  /*6c60*/  SHF.R.S32.HI R3, RZ, 0x1f, R0 ;  /* 0x0000001fff037819 */ /* 0x000fe20000011400 */
[----:B-1----:R-:W-:-:S03]  /*6c70*/  ULOP3.LUT UR10, UR8, 0x1, URZ, 0xc0, !UPT ;  /* 0x00000001080a7892 */ /* 0x002fc6000f8ec03f */
[----:B------:R-:W-:Y:S01]  /*6c80*/  LEA.HI R3, R3, R0, RZ, 0x5 ;  /* 0x0000000003037211 */ /* 0x000fe200078f28ff */
[----:B------:R-:W-:Y:S01]  /*6c90*/  USHF.R.U32.HI UR27, URZ, 0x1, UR8 ;  /* 0x000000013f1b7899 */ /* 0x000fe20008011608 */
[----:B------:R-:W-:Y:S01]  /*6ca0*/  IMAD.MOV.U32 R0, RZ, RZ, 0x1 ;  /* 0x00000001ff007424 */ /* 0x000fe200078e00ff */
[----:B------:R-:W-:Y:S01]  /*6cb0*/  USHF.L.U32 UR6, UR8, 0x6, URZ ;  /* 0x0000000608067899 */ /* 0x000fe2000800063f */
[----:B------:R-:W-:Y:S01]  /*6cc0*/  SHF.R.S32.HI R3, RZ, 0x5, R3 ;  /* 0x00000005ff037819 */ /* 0x000fe20000011403 */
[----:B------:R-:W-:Y:S02]  /*6cd0*/  USHF.L.U32 UR30, UR8, 0xb, URZ ;  /* 0x0000000b081e7899 */ /* 0x000fe4000800063f */
[----:B------:R-:W-:Y:S02]  /*6ce0*/  ULOP3.LUT UR8, UR8, 0xfffffffe, URZ, 0xc0, !UPT ;  /* 0xfffffffe08087892 */ /* 0x000fe4000f8ec03f */
[----:B------:R-:W-:Y:S01]  /*6cf0*/  UISETP.GT.U32.AND UP0, UPT, UR10, 0xffff, UPT ;  /* 0x0000ffff0a00788c */ /* 0x000fe2000bf04070 */
[----:B------:R-:W-:Y:S01]  /*6d00*/  VIADD R8, R3, 0x1 ;  /* 0x0000000103087836 */ /* 0x000fe20000000000 */
[----:B------:R-:W-:-:S02]  /*6d10*/  USHF.L.U32 UR13, UR14, UR8, URZ ;  /* 0x000000080e0d7299 */ /* 0x000fc4000800063f */
[----:B------:R-:W-:Y:S02]  /*6d20*/  ULOP3.LUT UR11, UR8, 0x1, URZ, 0xfc, !UPT ;  /* 0x00000001080b7892 */ /* 0x000fe4000f8efc3f */
[----:B------:R-:W-:Y:S02]  /*6d30*/  UIMAD.WIDE.U32 UR8, UR9, UR12, URZ ;  /* 0x0000000c090872a5 */ /* 0x000fe4000f8e003f */
[----:B------:R-:W-:Y:S01]  /*6d40*/  USEL UR10, UR10, 0xffff, !UP0 ;  /* 0x0000ffff0a0a7887 */ /* 0x000fe2000c000000 */
[----:B------:R-:W-:Y:S01]  /*6d50*/  ULDC UR12, c[0x0][0x14] ;  /* 0x00000500000c7ab9 */ /* 0x000fe20000000800 */
[----:B------:R-:W-:Y:S02]  /*6d60*/  USHF.L.U32 UR11, UR14, UR11, URZ ;  /* 0x0000000b0e0b7299 */ /* 0x000fe4000800063f */
[----:B------:R-:W-:Y:S02]  /*6d70*/  UIMAD.WIDE.U32 UR24, UR8, UR12, URZ ;  /* 0x0000000c081872a5 */ /* 0x000fe4000f8e003f */
[----:B------:R-:W-:-:S02]  /*6d80*/  UIMAD UR14, UR9, UR12, URZ ;  /* 0x0000000c090e72a4 */ /* 0x000fc4000f8e023f */
[----:B------:R-:W-:Y:S02]  /*6d90*/  ULOP3.LUT UR10, UR10, 0xffff, URZ, 0xc0, !UPT ;  /* 0x0000ffff0a0a7892 */ /* 0x000fe4000f8ec03f */
[----:B------:R-:W-:Y:S02]  /*6da0*/  ULOP3.LUT UR6, UR6, 0x40, URZ, 0xc0, !UPT ;  /* 0x0000004006067892 */ /* 0x000fe4000f8ec03f */
[----:B------:R-:W-:Y:S02]  /*6db0*/  ULOP3.LUT UR13, UR13, UR11, URZ, 0xfc, !UPT ;  /* 0x0000000b0d0d7292 */ /* 0x000fe4000f8efc3f */
[----:B------:R-:W-:Y:S02]  /*6dc0*/  UIADD3 UR14, UR25, UR14, URZ ;  /* 0x0000000e190e7290 */ /* 0x000fe4000fffe03f */
[----:B------:R-:W-:-:S12]  /*6dd0*/  USHF.L.U32 UR15, UR15, UR10, URZ ;  /* 0x0000000a0f0f7299 */ /* 0x000fd8000800063f */
.L_x_179:
[----:B------:R-:W-:-:S03]  /*6de0*/  UMOV UR8, 0xffffffff ;  /* 0xffffffff00087882 */ /* 0x000fc60000000000 */
[----:B------:R-:W-:Y:S05]  /*6df0*/  BRA.DIV UR8, `(.L_x_169) ;  /* 0x0000000e088c7947 */ /* 0x000fea000b800000 */
[----:B------:R-:W-:-:S13]  /*6e00*/  ELECT P6, URZ, PT ;  /* 0x00000000003f782f */ /* 0x000fda00038c0000 */
.L_x_189:
[----:B------:R-:W0:Y:S01]  /*6e10*/  LDC R4, c[0x0][0x28c] ;  /* 0x0000a300ff047b82 */ /* 0x000e220000000800 */
[----:B------:R-:W-:Y:S01]  /*6e20*/  BSSY B1, `(.L_x_170) ;  /* 0x000003d000017945 */ /* 0x000fe20003800000 */
[----:B0-----:R-:W-:-:S13]  /*6e30*/  ISETP.LT.OR P6, PT, R4, 0x1, !P6 ;  /* 0x000000010400780c */ /* 0x001fda00077c1670 */
[----:B------:R-:W-:Y:S05]  /*6e40*/  @P6 BRA `(.L_x_171) ;  /* 0x0000000000e86947 */ /* 0x000fea0003800000 */
[----:B------:R-:W-:Y:S01]  /*6e50*/  LEA R11, R11, UR27, 0x1 ;  /* 0x0000001b0b0b7c11 */ /* 0x000fe2000f8e08ff */
[----:B------:R-:W-:Y:S01]  /*6e60*/  IMAD.MOV.U32 R22, RZ, RZ, RZ ;  /* 0x000000ffff167224 */ /* 0x000fe200078e00ff */
[----:B------:R-:W-:Y:S01]  /*6e70*/  LEA R20, R20, UR6, 0x7 ;  /* 0x0000000614147c11 */ /* 0x000fe2000f8e38ff */
[----:B------:R-:W-:Y:S02]  /*6e80*/  IMAD.MOV.U32 R4, RZ, RZ, R8 ;  /* 0x000000ffff047224 */ /* 0x000fe400078e0008 */
[----:B------:R-:W-:Y:S02]  /*6e90*/  IMAD.MOV.U32 R5, RZ, RZ, R0 ;  /* 0x000000ffff057224 */ /* 0x000fe400078e0000 */
[----:B------:R-:W-:Y:S02]  /*6ea0*/  IMAD.MOV.U32 R6, RZ, RZ, R12 ;  /* 0x000000ffff067224 */ /* 0x000fe400078e000c */
[----:B------:R-:W-:-:S07]  /*6eb0*/  IMAD.SHL.U32 R15, R11, 0x40, RZ ;  /* 0x000000400b0f7824 */ /* 0x000fce00078e00ff */
.L_x_174:
[----:B------:R-:W0:Y:S01]  /*6ec0*/  S2R R14, SR_CgaCtaId ;  /* 0x00000000000e7919 */ /* 0x000e220000008800 */
[----:B------:R-:W-:Y:S02]  /*6ed0*/  MOV R7, 0x400 ;  /* 0x0000040000077802 */ /* 0x000fe40000000f00 */
[----:B------:R-:W-:-:S13]  /*6ee0*/  LOP3.LUT P1, RZ, R18, 0x7f, RZ, 0xc0, !PT ;  /* 0x0000007f12ff7812 */ /* 0x000fda000782c0ff */
[----:B------:R-:W1:Y:S01]  /*6ef0*/  @!P1 LDC R11, c[0x0][0x500] ;  /* 0x00014000ff0b9b82 */ /* 0x000e620000000800 */
[----:B0-----:R-:W-:Y:S02]  /*6f00*/  LEA R21, R14, R7, 0x18 ;  /* 0x000000070e157211 */ /* 0x001fe400078ec0ff */
[----:B------:R-:W-:-:S03]  /*6f10*/  SHF.L.U32 R7, R5, 0x1f, RZ ;  /* 0x0000001f05077819 */ /* 0x000fc600000006ff */
[----:B------:R-:W-:-:S04]  /*6f20*/  IMAD R14, R6, 0x8, R21 ;  /* 0x00000008060e7824 */ /* 0x000fc800078e0215 */
[----:B------:R-:W0:Y:S02]  /*6f30*/  SYNCS.PHASECHK.TRANS64.TRYWAIT P0, [R14+URZ+0x18], R7 ;  /* 0x000018070e0075a7 */ /* 0x000e24000800017f */
[----:B01----:R-:W-:Y:S05]  /*6f40*/  @!P0 BRA `(.L_x_172) ;  /* 0x0000000c00588947 */ /* 0x003fea0003800000 */
.L_x_190:
[----:B0-----:R-:W-:Y:S01]  /*6f50*/  PRMT R7, R9, 0x9910, RZ ;  /* 0x0000991009077816 */ /* 0x001fe200000000ff */
[----:B------:R0:W-:Y:S03]  /*6f60*/  @!P1 SYNCS.ARRIVE.TRANS64 RZ, [R14+URZ], R11 ;  /* 0x0000000b0eff99a7 */ /* 0x0001e6000800003f */
[----:B------:R-:W-:-:S13]  /*6f70*/  ISETP.NE.AND P0, PT, R7, 0x2, PT ;  /* 0x000000020700780c */ /* 0x000fda0003f05270 */
[----:B0-----:R-:W-:Y:S05]  /*6f80*/  @P0 BRA `(.L_x_173) ;  /* 0x0000000000040947 */ /* 0x001fea0003800000 */
[----:B------:R-:W-:Y:S01]  /*6f90*/  BPT.TRAP 0x1 ;  /* 0x000000040000795c */ /* 0x000fe20000300000 */
.L_x_173:
[----:B------:R-:W-:Y:S01]  /*6fa0*/  R2UR UR8, R6 ;  /* 0x00000000060872ca */ /* 0x000fe200000e0000 */
[----:B------:R-:W-:Y:S01]  /*6fb0*/  VIADD R4, R4, 0xffffffff ;  /* 0xffffffff04047836 */ /* 0x000fe20000000000 */
[----:B------:R-:W-:Y:S01]  /*6fc0*/  R2UR UR17, R21 ;  /* 0x00000000151172ca */ /* 0x000fe200000e0000 */
[----:B------:R-:W-:Y:S01]  /*6fd0*/  UIADD3 UR16, UP0, UR28, 0xf0, URZ ;  /* 0x000000f01c107890 */ /* 0x000fe2000ff1e03f */
[----:B------:R-:W-:Y:S01]  /*6fe0*/  R2UR UR23, R15 ;  /* 0x000000000f1772ca */ /* 0x000fe200000e0000 */
[----:B------:R-:W-:Y:S01]  /*6ff0*/  UIADD3 UR32, UP1, UR28, 0x1f0, URZ ;  /* 0x000001f01c207890 */ /* 0x000fe2000ff3e03f */
[----:B------:R-:W-:Y:S01]  /*7000*/  R2UR UR9, R14 ;  /* 0x000000000e0972ca */ /* 0x000fe200000e0000 */
[----:B------:R-:W-:Y:S01]  /*7010*/  UPRMT UR20, URZ, 0x5410, UR15 ;  /* 0x000054103f147896 */ /* 0x000fe2000800000f */
[----:B------:R-:W-:Y:S01]  /*7020*/  R2UR UR10, R22 ;  /* 0x00000000160a72ca */ /* 0x000fe200000e0000 */
[----:B------:R-:W-:Y:S01]  /*7030*/  VIADD R6, R6, 0x1 ;  /* 0x0000000106067836 */ /* 0x000fe20000000000 */
[----:B------:R-:W-:Y:S01]  /*7040*/  R2UR UR12, R13 ;  /* 0x000000000d0c72ca */ /* 0x000fe200000e0000 */
[----:B------:R-:W-:Y:S01]  /*7050*/  UPRMT UR31, URZ, 0x5410, UR13 ;  /* 0x000054103f1f7896 */ /* 0x000fe2000800000d */
[----:B------:R-:W-:Y:S01]  /*7060*/  R2UR UR26, R20 ;  /* 0x00000000141a72ca */ /* 0x000fe200000e0000 */
[----:B------:R-:W-:Y:S01]  /*7070*/  USHF.L.U32 UR8, UR8, 0xc, URZ ;  /* 0x0000000c08087899 */ /* 0x000fe2000800063f */
[----:B------:R-:W-:Y:S01]  /*7080*/  ISETP.GT.AND P1, PT, R4, 0x1, PT ;  /* 0x000000010400780c */ /* 0x000fe20003f24270 */
[----:B------:R-:W-:Y:S01]  /*7090*/  UIADD3.X UR33, URZ, UR29, URZ, UP1, !UPT ;  /* 0x0000001d3f217290 */ /* 0x000fe20008ffe43f */
[----:B------:R-:W-:Y:S01]  /*70a0*/  ISETP.NE.AND P0, PT, R6, 0x3, PT ;  /* 0x000000030600780c */ /* 0x000fe20003f05270 */
[----:B------:R-:W-:Y:S01]  /*70b0*/  ULEA UR11, UR27, UR8, 0xb ;  /* 0x000000081b0b7291 */ /* 0x000fe2000f8e583f */
[----:B------:R-:W-:Y:S01]  /*70c0*/  VIADD R22, R22, 0x20 ;  /* 0x0000002016167836 */ /* 0x000fe20000000000 */
[----:B------:R-:W-:Y:S01]  /*70d0*/  ULOP3.LUT UR8, UR8, 0x800, UR30, 0xf8, !UPT ;  /* 0x0000080008087892 */ /* 0x000fe2000f8ef81e */
[----:B------:R-:W-:Y:S01]  /*70e0*/  SEL R14, RZ, 0x1, P0 ;  /* 0x00000001ff0e7807 */ /* 0x000fe20000000000 */
[----:B------:R-:W-:Y:S01]  /*70f0*/  ULEA UR11, UR11, UR17, 0x1 ;  /* 0x000000110b0b7291 */ /* 0x000fe2000f8e083f */
[----:B------:R-:W-:Y:S01]  /*7100*/  SEL R6, R6, RZ, P0 ;  /* 0x000000ff06067207 */ /* 0x000fe20000000000 */
[----:B------:R-:W-:Y:S01]  /*7110*/  ULEA UR8, UR8, UR17, 0x1 ;  /* 0x0000001108087291 */ /* 0x000fe2000f8e083f */
[----:B------:R-:W-:Y:S01]  /*7120*/  LOP3.LUT R5, R5, R14, RZ, 0x3c, !PT ;  /* 0x0000000e05057212 */ /* 0x000fe200078e3cff */
[----:B------:R-:W-:-:S02]  /*7130*/  UIADD3 UR21, UR11, 0x100, URZ ;  /* 0x000001000b157890 */ /* 0x000fc4000fffe03f */
[----:B------:R-:W-:Y:S02]  /*7140*/  UIADD3.X UR17, URZ, UR29, URZ, UP0, !UPT ;  /* 0x0000001d3f117290 */ /* 0x000fe400087fe43f */
[----:B------:R-:W-:Y:S01]  /*7150*/  UIADD3 UR22, UR8, 0x6100, URZ ;  /* 0x0000610008167890 */ /* 0x000fe2000fffe03f */
[----:B------:R-:W-:Y:S01]  /*7160*/  UMOV UR18, 0x0 ;  /* 0x0000000000127882 */ /* 0x000fe20000000000 */
[----:B------:R-:W-:Y:S01]  /*7170*/  UMOV UR19, 0x10000000 ;  /* 0x1000000000137882 */ /* 0x000fe20000000000 */
[----:B------:R-:W-:Y:S01]  /*7180*/  UMOV UR11, UR23 ;  /* 0x00000017000b7c82 */ /* 0x000fe20008000000 */
[----:B------:R-:W-:-:S03]  /*7190*/  UMOV UR8, UR21 ;  /* 0x0000001500087c82 */ /* 0x000fc60008000000 */
[----:B------:R0:W-:Y:S02]  /*71a0*/  UTMALDG.3D.MULTICAST [UR8], [UR16], UR20, desc[UR18] ;  /* 0x00001208100073b4 */ /* 0x0001e40008011814 */
[----:B0-----:R-:W-:Y:S01]  /*71b0*/  UMOV UR8, UR22 ;  /* 0x0000001600087c82 */ /* 0x001fe20008000000 */
[----:B------:R-:W-:Y:S02]  /*71c0*/  UMOV UR11, UR26 ;  /* 0x0000001a000b7c82 */ /* 0x000fe40008000000 */
[----:B------:R0:W-:Y:S02]  /*71d0*/  UTMALDG.3D.MULTICAST [UR8], [UR32], UR31, desc[UR18] ;  /* 0x00001208200073b4 */ /* 0x0001e4000801181f */
[----:B0-----:R-:W-:Y:S05]  /*71e0*/  @P1 BRA `(.L_x_174) ;  /* 0xfffffffc00341947 */ /* 0x001fea000383ffff */
.L_x_171:
[----:B------:R-:W-:Y:S05]  /*71f0*/  BSYNC B1 ;  /* 0x0000000000017941 */ /* 0x000fea0003800000 */
.L_x_170:
[----:B------:R-:W-:Y:S01]  /*7200*/  LOP3.LUT P1, RZ, R10, 0xff, RZ, 0xc0, !PT ;  /* 0x000000ff0aff7812 */ /* 0x000fe2000782c0ff */
[C---:B------:R-:W-:Y:S01]  /*7210*/  IMAD.IADD R12, R3.reuse, 0x1, R12 ;  /* 0x00000001030c7824 */ /* 0x040fe200078e020c */
[----:B------:R-:W-:Y:S01]  /*7220*/  ULDC.64 UR8, c[0x0][0x650] ;  /* 0x0001940000087ab9 */ /* 0x000fe20000000a00 */
[C---:B------:R-:W-:Y:S01]  /*7230*/  ISETP.GE.U32.AND P2, PT, R3.reuse, 0x3, PT ;  /* 0x000000030300780c */ /* 0x040fe20003f46070 */
[----:B------:R-:W-:Y:S01]  /*7240*/  BSSY B1, `(.L_x_175) ;  /* 0x000006a000017945 */ /* 0x000fe20003800000 */
[----:B------:R-:W-:Y:S01]  /*7250*/  IMAD.MOV.U32 R11, RZ, RZ, -0x1 ;  /* 0xffffffffff0b7424 */ /* 0x000fe200078e00ff */
[----:B------:R-:W-:Y:S01]  /*7260*/  ISETP.GT.U32.AND P0, PT, R12, 0x2, PT ;  /* 0x000000020c00780c */ /* 0x000fe20003f04070 */
[----:B------:R-:W-:Y:S01]  /*7270*/  IMAD.MOV.U32 R20, RZ, RZ, -0x1 ;  /* 0xffffffffff147424 */ /* 0x000fe200078e00ff */
[----:B------:R-:W-:Y:S01]  /*7280*/  PRMT R10, RZ, 0x7610, R10 ;  /* 0x00007610ff0a7816 */ /* 0x000fe2000000000a */
[----:B------:R-:W-:Y:S01]  /*7290*/  IMAD.MOV.U32 R13, RZ, RZ, -0x1 ;  /* 0xffffffffff0d7424 */ /* 0x000fe200078e00ff */
[----:B------:R-:W-:-:S03]  /*72a0*/  ISETP.LT.U32.AND P0, PT, R3, 0x3, P0 ;  /* 0x000000030300780c */ /* 0x000fc60000701070 */
[----:B------:R-:W0:Y:S01]  /*72b0*/  @P1 S2R R5, SR_CgaCtaId ;  /* 0x0000000000051919 */ /* 0x000e220000008800 */
[----:B------:R-:W-:-:S04]  /*72c0*/  @P1 MOV R4, 0x400 ;  /* 0x0000040000041802 */ /* 0x000fc80000000f00 */
[----:B0-----:R-:W-:Y:S01]  /*72d0*/  @P1 LEA R6, R5, R4, 0x18 ;  /* 0x0000000405061211 */ /* 0x001fe200078ec0ff */
[----:B------:R-:W-:-:S03]  /*72e0*/  IMAD.WIDE.U32 R4, R12, -0x55555555, RZ ;  /* 0xaaaaaaab0c047825 */ /* 0x000fc600078e00ff */
[----:B------:R0:W-:Y:S01]  /*72f0*/  @P1 SYNCS.ARRIVE.TRANS64.A1T0 RZ, [R6+URZ+0x48], RZ ;  /* 0x000048ff06ff19a7 */ /* 0x0001e2000810003f */
[----:B------:R-:W-:Y:S02]  /*7300*/  IADD3 R16, P1, R16, UR24, RZ ;  /* 0x0000001810107c10 */ /* 0x000fe4000ff3e0ff */
[----:B------:R-:W-:Y:S02]  /*7310*/  SHF.R.U32.HI R7, RZ, 0x1, R5 ;  /* 0x00000001ff077819 */ /* 0x000fe40000011605 */
[----:B------:R-:W-:Y:S02]  /*7320*/  SEL R5, RZ, 0x1, !P0 ;  /* 0x00000001ff057807 */ /* 0x000fe40004000000 */
[----:B------:R-:W-:Y:S01]  /*7330*/  IADD3.X R17, R17, UR14, RZ, P1, !PT ;  /* 0x0000000e11117c10 */ /* 0x000fe20008ffe4ff */
[----:B------:R-:W-:Y:S01]  /*7340*/  IMAD R12, R7, -0x3, R12 ;  /* 0xfffffffd070c7824 */ /* 0x000fe200078e020c */
[----:B------:R-:W-:Y:S02]  /*7350*/  ISETP.GE.U32.AND P0, PT, R16, UR8, PT ;  /* 0x0000000810007c0c */ /* 0x000fe4000bf06070 */
[----:B------:R-:W-:-:S02]  /*7360*/  LOP3.LUT R0, R0, R5, RZ, 0x3c, !PT ;  /* 0x0000000500007212 */ /* 0x000fc400078e3cff */
[----:B------:R-:W-:Y:S02]  /*7370*/  ISETP.GE.U32.AND.EX P0, PT, R17, UR9, PT, P0 ;  /* 0x0000000911007c0c */ /* 0x000fe4000bf06100 */
[----:B------:R-:W-:Y:S02]  /*7380*/  @P2 LOP3.LUT R0, R0, 0x1, R7, 0x78, !PT ;  /* 0x0000000100002812 */ /* 0x000fe400078e7807 */
[----:B------:R-:W-:-:S09]  /*7390*/  PRMT R4, RZ, 0x7610, R4 ;  /* 0x00007610ff047816 */ /* 0x000fd20000000004 */
[----:B0-----:R-:W-:Y:S05]  /*73a0*/  @P0 BRA `(.L_x_176) ;  /* 0x00000004004c0947 */ /* 0x001fea0003800000 */
[----:B------:R-:W0:Y:S01]  /*73b0*/  S2R R14, SR_CTAID.X ;  /* 0x00000000000e7919 */ /* 0x000e220000002500 */
[----:B------:R-:W-:Y:S01]  /*73c0*/  ULDC.64 UR8, c[0x0][0x628] ;  /* 0x00018a0000087ab9 */ /* 0x000fe20000000a00 */
[----:B------:R-:W1:Y:S01]  /*73d0*/  LDC R15, c[0x0][0x144] ;  /* 0x00005100ff0f7b82 */ /* 0x000e620000000800 */
[----:B------:R-:W-:Y:S01]  /*73e0*/  ISETP.NE.U32.AND P0, PT, RZ, UR8, PT ;  /* 0x00000008ff007c0c */ /* 0x000fe2000bf05070 */
[----:B------:R-:W2:Y:S01]  /*73f0*/  S2R R11, SR_CTAID.Y ;  /* 0x00000000000b7919 */ /* 0x000ea20000002600 */
[----:B------:R-:W-:Y:S01]  /*7400*/  ULDC UR10, c[0x0][0x150] ;  /* 0x00005400000a7ab9 */ /* 0x000fe20000000800 */
[----:B------:R-:W-:Y:S01]  /*7410*/  ULDC UR11, c[0x0][0x630] ;  /* 0x00018c00000b7ab9 */ /* 0x000fe20000000800 */
[----:B------:R-:W-:Y:S01]  /*7420*/  ISETP.NE.AND.EX P0, PT, RZ, UR9, PT, P0 ;  /* 0x00000009ff007c0c */ /* 0x000fe2000bf05300 */
[----:B------:R-:W-:Y:S01]  /*7430*/  IMAD.MOV.U32 R4, RZ, RZ, R16 ;  /* 0x000000ffff047224 */ /* 0x000fe200078e0010 */
[----:B0-----:R-:W-:-:S05]  /*7440*/  I2FP.F32.U32 R5, R14 ;  /* 0x0000000e00057245 */ /* 0x001fca0000201000 */
[----:B------:R-:W-:Y:S01]  /*7450*/  FMUL R20, R5, UR10 ;  /* 0x0000000a05147c20 */ /* 0x000fe20008400000 */
[----:B------:R-:W-:-:S05]  /*7460*/  IMAD.MOV.U32 R5, RZ, RZ, R17 ;  /* 0x000000ffff057224 */ /* 0x000fca00078e0011 */
[----:B--2---:R-:W-:Y:S05]  /*7470*/  @!P0 BRA `(.L_x_177) ;  /* 0x0000000000288947 */ /* 0x004fea0003800000 */
[----:B------:R-:W-:Y:S02]  /*7480*/  ULDC UR10, c[0x0][0x634] ;  /* 0x00018d00000a7ab9 */ /* 0x000fe40000000800 */
[----:B------:R-:W-:-:S05]  /*7490*/  IADD3 R5, P0, R16, UR10, RZ ;  /* 0x0000000a10057c10 */ /* 0x000fca000ff1e0ff */
[----:B------:R-:W-:-:S04]  /*74a0*/  IMAD.X R13, RZ, RZ, R17, P0 ;  /* 0x000000ffff0d7224 */ /* 0x000fc800000e0611 */
[----:B------:R-:W-:-:S04]  /*74b0*/  IMAD.WIDE.U32 R6, R13, UR8, RZ ;  /* 0x000000080d067c25 */ /* 0x000fc8000f8e00ff */
[----:B------:R-:W-:-:S04]  /*74c0*/  IMAD.WIDE.U32 R6, P0, R5, UR9, R6 ;  /* 0x0000000905067c25 */ /* 0x000fc8000f800006 */
[----:B------:R-:W-:-:S04]  /*74d0*/  IMAD.WIDE.U32 R4, R5, UR8, RZ ;  /* 0x0000000805047c25 */ /* 0x000fc8000f8e00ff */
[----:B------:R-:W-:Y:S01]  /*74e0*/  IMAD.MOV.U32 R4, RZ, RZ, R7 ;  /* 0x000000ffff047224 */ /* 0x000fe200078e0007 */
[----:B------:R-:W-:Y:S01]  /*74f0*/  IADD3 RZ, P1, R5, R6, RZ ;  /* 0x0000000605ff7210 */ /* 0x000fe20007f3e0ff */
[----:B------:R-:W-:-:S04]  /*7500*/  IMAD.X R5, RZ, RZ, RZ, P0 ;  /* 0x000000ffff057224 */ /* 0x000fc800000e06ff */
[----:B------:R-:W-:-:S08]  /*7510*/  IMAD.WIDE.U32.X R4, R13, UR9, R4, P1 ;  /* 0x000000090d047c25 */ /* 0x000fd000088e0404 */
.L_x_177:
[--C-:B------:R-:W-:Y:S01]  /*7520*/  SHF.R.U64 R13, R4, UR11, R5.reuse ;  /* 0x0000000b040d7c19 */ /* 0x100fe20008001205 */
[----:B------:R-:W0:Y:S01]  /*7530*/  F2I.U32.TRUNC.NTZ R20, R20 ;  /* 0x0000001400147305 */ /* 0x000e22000020f000 */
[----:B------:R-:W-:Y:S01]  /*7540*/  SHF.R.U32.HI R4, RZ, UR11, R5 ;  /* 0x0000000bff047c19 */ /* 0x000fe20008011605 */
[----:B------:R-:W-:Y:S01]  /*7550*/  ULDC.64 UR8, c[0x0][0x620] ;  /* 0x0001880000087ab9 */ /* 0x000fe20000000a00 */
[----:B------:R-:W-:Y:S01]  /*7560*/  IADD3 R7, P0, RZ, -R13, RZ ;  /* 0x8000000dff077210 */ /* 0x000fe20007f1e0ff */
[----:B------:R-:W-:Y:S01]  /*7570*/  ULDC.64 UR10, c[0x0][0x640] ;  /* 0x00019000000a7ab9 */ /* 0x000fe20000000a00 */
[----:B------:R-:W2:Y:S03]  /*7580*/  LDC R22, c[0x0][0x148] ;  /* 0x00005200ff167b82 */ /* 0x000ea60000000800 */
[----:B------:R-:W-:Y:S01]  /*7590*/  IMAD.X R4, RZ, RZ, ~R4, P0 ;  /* 0x000000ffff047224 */ /* 0x000fe200000e0e04 */
[----:B------:R-:W-:-:S03]  /*75a0*/  ISETP.NE.U32.AND P0, PT, RZ, UR10, PT ;  /* 0x0000000aff007c0c */ /* 0x000fc6000bf05070 */
[----:B------:R-:W-:Y:S01]  /*75b0*/  IMAD R6, R4, UR8, RZ ;  /* 0x0000000804067c24 */ /* 0x000fe2000f8e02ff */
[----:B------:R-:W-:Y:S01]  /*75c0*/  ISETP.NE.AND.EX P0, PT, RZ, UR11, PT, P0 ;  /* 0x0000000bff007c0c */ /* 0x000fe2000bf05300 */
[----:B------:R-:W-:Y:S01]  /*75d0*/  IMAD.WIDE.U32 R4, R7, UR8, R16 ;  /* 0x0000000807047c25 */ /* 0x000fe2000f8e0010 */
[----:B------:R-:W-:-:S03]  /*75e0*/  ULDC UR8, c[0x0][0x618] ;  /* 0x0001860000087ab9 */ /* 0x000fc60000000800 */
[----:B------:R-:W-:Y:S01]  /*75f0*/  IMAD R7, R7, UR9, R6 ;  /* 0x0000000907077c24 */ /* 0x000fe2000f8e0206 */
[----:B------:R-:W-:Y:S01]  /*7600*/  ULDC UR9, c[0x0][0x154] ;  /* 0x0000550000097ab9 */ /* 0x000fe20000000800 */
[----:B0-----:R-:W-:Y:S02]  /*7610*/  IMAD.MOV R6, RZ, RZ, -R20 ;  /* 0x000000ffff067224 */ /* 0x001fe400078e0a14 */
[----:B------:R-:W-:Y:S02]  /*7620*/  IMAD.IADD R5, R5, 0x1, R7 ;  /* 0x0000000105057824 */ /* 0x000fe400078e0207 */
[----:B-1----:R-:W-:Y:S01]  /*7630*/  IMAD R14, R15, R6, R14 ;  /* 0x000000060f0e7224 */ /* 0x002fe200078e020e */
[----:B------:R-:W-:Y:S02]  /*7640*/  I2FP.F32.U32 R6, R11 ;  /* 0x0000000b00067245 */ /* 0x000fe40000201000 */
[--C-:B------:R-:W-:Y:S02]  /*7650*/  SHF.R.U64 R15, R4, UR8, R5.reuse ;  /* 0x00000008040f7c19 */ /* 0x100fe40008001205 */
[----:B------:R-:W-:Y:S01]  /*7660*/  SHF.R.U32.HI R4, RZ, UR8, R5 ;  /* 0x00000008ff047c19 */ /* 0x000fe20008011605 */
[----:B------:R-:W-:Y:S01]  /*7670*/  FMUL R6, R6, UR9 ;  /* 0x0000000906067c20 */ /* 0x000fe20008400000 */
[----:B------:R-:W-:-:S02]  /*7680*/  ULDC UR8, c[0x0][0x608] ;  /* 0x0001820000087ab9 */ /* 0x000fc40000000800 */
[--C-:B------:R-:W-:Y:S01]  /*7690*/  SHF.R.U64 R21, R15, UR8, R4.reuse ;  /* 0x000000080f157c19 */ /* 0x100fe20008001204 */
[----:B------:R0:W1:Y:S01]  /*76a0*/  F2I.U32.TRUNC.NTZ R24, R6 ;  /* 0x0000000600187305 */ /* 0x000062000020f000 */
[----:B------:R-:W-:Y:S01]  /*76b0*/  SHF.R.U32.HI R4, RZ, UR8, R4 ;  /* 0x00000008ff047c19 */ /* 0x000fe20008011604 */
[----:B------:R-:W-:-:S03]  /*76c0*/  ULDC UR8, c[0x0][0x658] ;  /* 0x0001960000087ab9 */ /* 0x000fc60000000800 */
[--C-:B------:R-:W-:Y:S02]  /*76d0*/  SHF.R.U64 R20, R21, UR8, R4.reuse ;  /* 0x0000000815147c19 */ /* 0x100fe40008001204 */
[----:B------:R-:W-:-:S03]  /*76e0*/  SHF.R.U32.HI R23, RZ, UR8, R4 ;  /* 0x00000008ff177c19 */ /* 0x000fc60008011604 */
[----:B------:R-:W-:Y:S02]  /*76f0*/  IMAD.MOV.U32 R4, RZ, RZ, R20 ;  /* 0x000000ffff047224 */ /* 0x000fe400078e0014 */
[----:B------:R-:W-:Y:S01]  /*7700*/  IMAD.MOV.U32 R5, RZ, RZ, R23 ;  /* 0x000000ffff057224 */ /* 0x000fe200078e0017 */
[----:B0-----:R-:W-:Y:S06]  /*7710*/  @!P0 BRA `(.L_x_178) ;  /* 0x0000000000288947 */ /* 0x001fec0003800000 */
        /* <DEDUP_REMOVED lines=10> */
.L_x_178:
[----:B------:R-:W-:Y:S01]  /*77c0*/  ISETP.NE.AND P0, PT, R2, 0x1, PT ;  /* 0x000000010200780c */ /* 0x000fe20003f05270 */
[----:B------:R-:W-:Y:S01]  /*77d0*/  ULDC UR8, c[0x0][0x648] ;  /* 0x0001920000087ab9 */ /* 0x000fe20000000800 */
[----:B-1----:R-:W-:Y:S01]  /*77e0*/  IMAD.MOV R24, RZ, RZ, -R24 ;  /* 0x000000ffff187224 */ /* 0x002fe200078e0a18 */
[----:B------:R-:W-:Y:S01]  /*77f0*/  SHF.R.U64 R4, R4, UR8, R5 ;  /* 0x0000000804047c19 */ /* 0x000fe20008001205 */
[----:B------:R-:W-:Y:S01]  /*7800*/  ULDC UR8, c[0x0][0x638] ;  /* 0x00018e0000087ab9 */ /* 0x000fe20000000800 */
[----:B------:R-:W-:Y:S01]  /*7810*/  LOP3.LUT R21, R21, UR7, RZ, 0xc0, !PT ;  /* 0x0000000715157c12 */ /* 0x000fe2000f8ec0ff */
[----:B------:R-:W-:Y:S02]  /*7820*/  ULDC UR9, c[0x0][0x610] ;  /* 0x0001840000097ab9 */ /* 0x000fe40000000800 */
[----:B------:R-:W-:Y:S02]  /*7830*/  IMAD.MOV R5, RZ, RZ, -R4 ;  /* 0x000000ffff057224 */ /* 0x000fe400078e0a04 */
[----:B------:R-:W-:-:S02]  /*7840*/  IMAD R21, R4, UR5, R21 ;  /* 0x0000000504157c24 */ /* 0x000fc4000f8e0215 */
[----:B------:R-:W-:Y:S01]  /*7850*/  IMAD R20, R5, UR8, R20 ;  /* 0x0000000805147c24 */ /* 0x000fe2000f8e0214 */
[----:B------:R-:W-:Y:S01]  /*7860*/  ULDC UR8, c[0x0][0x600] ;  /* 0x0001800000087ab9 */ /* 0x000fe20000000800 */
[----:B--2---:R-:W-:Y:S01]  /*7870*/  @P0 IMAD R14, R22, R24, R11 ;  /* 0x00000018160e0224 */ /* 0x004fe200078e020b */
[----:B------:R-:W-:Y:S01]  /*7880*/  LOP3.LUT R11, R15, UR4, RZ, 0xc0, !PT ;  /* 0x000000040f0b7c12 */ /* 0x000fe2000f8ec0ff */
[----:B------:R-:W-:Y:S02]  /*7890*/  IMAD.MOV.U32 R4, RZ, RZ, 0x1 ;  /* 0x00000001ff047424 */ /* 0x000fe400078e00ff */
[----:B------:R-:W-:Y:S02]  /*78a0*/  IMAD R14, R21, UR9, R14 ;  /* 0x00000009150e7c24 */ /* 0x000fe4000f8e020e */
[----:B------:R-:W-:-:S05]  /*78b0*/  IMAD R11, R20, UR8, R11 ;  /* 0x00000008140b7c24 */ /* 0x000fca000f8e020b */
[----:B------:R-:W-:Y:S02]  /*78c0*/  SEL R20, R11, R14, !P0 ;  /* 0x0000000e0b147207 */ /* 0x000fe40004000000 */
[----:B------:R-:W-:-:S07]  /*78d0*/  SEL R11, R14, R11, !P0 ;  /* 0x0000000b0e0b7207 */ /* 0x000fce0004000000 */
.L_x_176:
[----:B------:R-:W-:Y:S05]  /*78e0*/  BSYNC B1 ;  /* 0x0000000000017941 */ /* 0x000fea0003800000 */
.L_x_175:
[----:B------:R-:W-:-:S13]  /*78f0*/  LOP3.LUT P0, RZ, R4, 0xff, RZ, 0xc0, !PT ;  /* 0x000000ff04ff7812 */ /* 0x000fda000780c0ff */
[----:B------:R-:W-:Y:S05]  /*7900*/  @P0 BRA `(.L_x_179) ;  /* 0xfffffff400340947 */ /* 0x000fea000383ffff */
[----:B------:R-:W-:Y:S05]  /*7910*/  BSYNC B0 ;  /* 0x0000000000007941 */ /* 0x000fea0003800000 */
.L_x_168:
[----:B------:R-:W-:-:S03]  /*7920*/  UMOV UR8, 0xffffffff ;  /* 0xffffffff00087882 */ /* 0x000fc60000000000 */
[----:B------:R-:W-:Y:S05]  /*7930*/  BRA.DIV UR8, `(.L_x_180) ;  /* 0x0000000208f07947 */ /* 0x000fea000b800000 */
[----:B------:R-:W-:-:S13]  /*7940*/  ELECT P6, URZ, PT ;  /* 0x00000000003f782f */ /* 0x000fda00038c0000 */
.L_x_193:
[----:B------:R-:W-:Y:S04]  /*7950*/  BSSY B0, `(.L_x_181) ;  /* 0x0000022000007945 */ /* 0x000fe80003800000 */
[----:B------:R-:W-:Y:S05]  /*7960*/  @!P6 BRA `(.L_x_182) ;  /* 0x000000000080e947 */ /* 0x000fea0003800000 */
[----:B------:R-:W-:-:S04]  /*7970*/  LOP3.LUT R19, R19, 0x2, RZ, 0xfc, !PT ;  /* 0x0000000213137812 */ /* 0x000fc800078efcff */
[----:B------:R-:W-:-:S13]  /*7980*/  ISETP.NE.AND P0, PT, R19, 0x3, PT ;  /* 0x000000031300780c */ /* 0x000fda0003f05270 */
[----:B------:R-:W-:Y:S05]  /*7990*/  @!P0 BRA `(.L_x_183) ;  /* 0x0000000000048947 */ /* 0x000fea0003800000 */
[----:B------:R-:W-:Y:S01]  /*79a0*/  BPT.TRAP 0x1 ;  /* 0x000000040000795c */ /* 0x000fe20000300000 */
.L_x_183:
[----:B------:R-:W0:Y:S01]  /*79b0*/  S2R R3, SR_CgaCtaId ;  /* 0x0000000000037919 */ /* 0x000e220000008800 */
[----:B------:R-:W-:-:S04]  /*79c0*/  MOV R2, 0x400 ;  /* 0x0000040000027802 */ /* 0x000fc80000000f00 */
[----:B0-----:R-:W-:Y:S02]  /*79d0*/  LEA R3, R3, R2, 0x18 ;  /* 0x0000000203037211 */ /* 0x001fe400078ec0ff */
[----:B------:R-:W-:-:S03]  /*79e0*/  SHF.L.U32 R2, R0, 0x1f, RZ ;  /* 0x0000001f00027819 */ /* 0x000fc600000006ff */
[----:B------:R-:W-:-:S04]  /*79f0*/  VIADD R3, R3, 0x18 ;  /* 0x0000001803037836 */ /* 0x000fc80000000000 */
[C---:B------:R-:W-:Y:S02]  /*7a00*/  IMAD R7, R12.reuse, 0x8, R3 ;  /* 0x000000080c077824 */ /* 0x040fe400078e0203 */
[----:B------:R-:W-:Y:S02]  /*7a10*/  VIADD R12, R12, 0x1 ;  /* 0x000000010c0c7836 */ /* 0x000fe40000000000 */
[----:B------:R-:W0:Y:S03]  /*7a20*/  SYNCS.PHASECHK.TRANS64.TRYWAIT P0, [R7+URZ], R2 ;  /* 0x00000002070075a7 */ /* 0x000e26000800017f */
[----:B------:R-:W-:-:S04]  /*7a30*/  ISETP.NE.AND P1, PT, R12, 0x3, PT ;  /* 0x000000030c00780c */ /* 0x000fc80003f25270 */
[----:B------:R-:W-:Y:S02]  /*7a40*/  SEL R5, RZ, 0x1, P1 ;  /* 0x00000001ff057807 */ /* 0x000fe40000800000 */
[----:B------:R-:W-:Y:S02]  /*7a50*/  SEL R12, R12, RZ, P1 ;  /* 0x000000ff0c0c7207 */ /* 0x000fe40000800000 */
[----:B------:R-:W-:-:S03]  /*7a60*/  LOP3.LUT R5, R0, R5, RZ, 0x3c, !PT ;  /* 0x0000000500057212 */ /* 0x000fc600078e3cff */
[----:B------:R-:W-:Y:S01]  /*7a70*/  IMAD R9, R12, 0x8, R3 ;  /* 0x000000080c097824 */ /* 0x000fe200078e0203 */
[----:B------:R-:W-:Y:S01]  /*7a80*/  SHF.L.U32 R4, R5, 0x1f, RZ ;  /* 0x0000001f05047819 */ /* 0x000fe200000006ff */
[----:B0-----:R-:W-:Y:S06]  /*7a90*/  @!P0 BRA `(.L_x_184) ;  /* 0x0000000000b88947 */ /* 0x001fec0003800000 */
.L_x_194:
[----:B------:R-:W1:Y:S01]  /*7aa0*/  SYNCS.PHASECHK.TRANS64.TRYWAIT P0, [R9+URZ], R4 ;  /* 0x00000004090075a7 */ /* 0x000e62000800017f */
[----:B------:R-:W-:-:S05]  /*7ab0*/  VIADD R0, R12, 0x1 ;  /* 0x000000010c007836 */ /* 0x000fca0000000000 */
[----:B------:R-:W-:-:S04]  /*7ac0*/  ISETP.NE.AND P1, PT, R0, 0x3, PT ;  /* 0x000000030000780c */ /* 0x000fc80003f25270 */
[----:B0-----:R-:W-:Y:S02]  /*7ad0*/  SEL R2, RZ, 0x1, P1 ;  /* 0x00000001ff027807 */ /* 0x001fe40000800000 */
[----:B------:R-:W-:Y:S02]  /*7ae0*/  SEL R0, R0, RZ, P1 ;  /* 0x000000ff00007207 */ /* 0x000fe40000800000 */
[----:B------:R-:W-:Y:S01]  /*7af0*/  LOP3.LUT R2, R5, R2, RZ, 0x3c, !PT ;  /* 0x0000000205027212 */ /* 0x000fe200078e3cff */
[----:B-1----:R-:W-:Y:S06]  /*7b00*/  @!P0 BRA `(.L_x_185) ;  /* 0x0000000000b08947 */ /* 0x002fec0003800000 */
.L_x_195:
[----:B------:R-:W-:Y:S01]  /*7b10*/  IMAD R3, R0, 0x8, R3 ;  /* 0x0000000800037824 */ /* 0x000fe200078e0203 */
[----:B------:R-:W-:-:S07]  /*7b20*/  SHF.L.U32 R0, R2, 0x1f, RZ ;  /* 0x0000001f02007819 */ /* 0x000fce00000006ff */
.L_x_186:
[----:B-1----:R1:W2:Y:S02]  /*7b30*/  SYNCS.PHASECHK.TRANS64.TRYWAIT P0, [R3+URZ], R0 ;  /* 0x00000000030075a7 */ /* 0x0022a4000800017f */
[----:B--2---:R-:W-:Y:S05]  /*7b40*/  @!P0 NANOSLEEP.SYNCS 0x989680 ;  /* 0x009896800000895d */ /* 0x004fea0003900000 */
[----:B------:R-:W2:Y:S02]  /*7b50*/  @!P0 SYNCS.PHASECHK.TRANS64 P0, [R3+URZ], R0 ;  /* 0x00000000030085a7 */ /* 0x000ea4000800007f */
[----:B--2---:R-:W-:Y:S05]  /*7b60*/  @!P0 BRA `(.L_x_186) ;  /* 0xfffffffc00f08947 */ /* 0x004fea000383ffff */
.L_x_182:
[----:B------:R-:W-:Y:S05]  /*7b70*/  BSYNC B0 ;  /* 0x0000000000007941 */ /* 0x000fea0003800000 */
.L_x_181:
[----:B------:R-:W-:Y:S05]  /*7b80*/  EXIT ;  /* 0x000000000000794d */ /* 0x000fea0003800000 */
.L_x_21:
[----:B---3--:R3:W4:Y:S02]  /*7b90*/  SYNCS.PHASECHK.TRANS64.TRYWAIT P1, [R3+URZ], R0 ;  /* 0x00000000030075a7 */ /* 0x008724000802017f */
[----:B----4-:R-:W-:Y:S05]  /*7ba0*/  @!P1 NANOSLEEP.SYNCS 0x989680 ;  /* 0x009896800000995d */ /* 0x010fea0003900000 */
[----:B------:R-:W4:Y:S02]  /*7bb0*/  @!P1 SYNCS.PHASECHK.TRANS64 P1, [R3+URZ], R0 ;  /* 0x00000000030095a7 */ /* 0x000f24000802007f */
[----:B----4-:R-:W-:Y:S05]  /*7bc0*/  @!P1 BRA `(.L_x_21) ;  /* 0xfffffffc00f09947 */ /* 0x010fea000383ffff */
[----:B------:R-:W-:Y:S05]  /*7bd0*/  BRA `(.L_x_20) ;  /* 0xffffff9800447947 */ /* 0x000fea000383ffff */
.L_x_26:
[----:B-1----:R1:W2:Y:S02]  /*7be0*/  SYNCS.PHASECHK.TRANS64.TRYWAIT P1, [R5+URZ], R4 ;  /* 0x00000004050075a7 */ /* 0x0022a4000802017f */
[----:B--2---:R-:W-:Y:S05]  /*7bf0*/  @!P1 NANOSLEEP.SYNCS 0x989680 ;  /* 0x009896800000995d */ /* 0x004fea0003900000 */
[----:B------:R-:W2:Y:S02]  /*7c00*/  @!P1 SYNCS.PHASECHK.TRANS64 P1, [R5+URZ], R4 ;  /* 0x00000004050095a7 */ /* 0x000ea4000802007f */
[----:B--2---:R-:W-:Y:S05]  /*7c10*/  @!P1 BRA `(.L_x_26) ;  /* 0xfffffffc00f09947 */ /* 0x004fea000383ffff */
[----:B------:R-:W-:Y:S05]  /*7c20*/  BRA `(.L_x_25) ;  /* 0xffffff9800f47947 */ /* 0x000fea000383ffff */
.L_x_169:
[----:B------:R-:W-:Y:S01]  /*7c30*/  BSSY B1, `(.L_x_187) ;  /* 0x0000006000017945 */ /* 0x000fe20003800000 */
[----:B------:R-:W-:-:S07]  /*7c40*/  IMAD.MOV.U32 R15, RZ, RZ, -0x1 ;  /* 0xffffffffff0f7424 */ /* 0x000fce00078e00ff */
[----:B------:R-:W-:Y:S05]  /*7c50*/  WARPSYNC.COLLECTIVE R15, `(.L_x_188) ;  /* 0x000000000f0c7348 */ /* 0x000fea0003c00000 */
[----:B------:R-:W-:Y:S02]  /*7c60*/  ELECT P6, UR62, PT ;  /* 0x00000000003e782f */ /* 0x000fe400038c0000 */
[----:B------:R-:W-:Y:S01]  /*7c70*/  MOV R14, UR62 ;  /* 0x0000003e000e7c02 */ /* 0x000fe20008000f00 */
[----:B------:R-:W-:Y:S10]  /*7c80*/  ENDCOLLECTIVE ;  /* 0x000000000000791b */ /* 0x000ff40003800000 */
.L_x_188:
[----:B------:R-:W-:Y:S05]  /*7c90*/  BSYNC B1 ;  /* 0x0000000000017941 */ /* 0x000fea0003800000 */
.L_x_187:
[----:B------:R-:W-:Y:S05]  /*7ca0*/  BRA `(.L_x_189) ;  /* 0xfffffff000587947 */ /* 0x000fea000383ffff */
.L_x_172:
[----:B0-----:R0:W1:Y:S02]  /*7cb0*/  SYNCS.PHASECHK.TRANS64.TRYWAIT P0, [R14+URZ+0x18], R7 ;  /* 0x000018070e0075a7 */ /* 0x001064000800017f */
[----:B-1----:R-:W-:Y:S05]  /*7cc0*/  @!P0 NANOSLEEP.SYNCS 0x989680 ;  /* 0x009896800000895d */ /* 0x002fea0003900000 */
[----:B------:R-:W1:Y:S02]  /*7cd0*/  @!P0 SYNCS.PHASECHK.TRANS64 P0, [R14+URZ+0x18], R7 ;  /* 0x000018070e0085a7 */ /* 0x000e64000800007f */
[----:B-1----:R-:W-:Y:S05]  /*7ce0*/  @!P0 BRA `(.L_x_172) ;  /* 0xfffffffc00f08947 */ /* 0x002fea000383ffff */
[----:B------:R-:W-:Y:S05]  /*7cf0*/  BRA `(.L_x_190) ;  /* 0xfffffff000947947 */ /* 0x000fea000383ffff */
.L_x_180:
[----:B------:R-:W-:Y:S01]  /*7d00*/  BSSY B0, `(.L_x_191) ;  /* 0x0000006000007945 */ /* 0x000fe20003800000 */
[----:B------:R-:W-:-:S07]  /*7d10*/  IMAD.MOV.U32 R15, RZ, RZ, -0x1 ;  /* 0xffffffffff0f7424 */ /* 0x000fce00078e00ff */
[----:B------:R-:W-:Y:S05]  /*7d20*/  WARPSYNC.COLLECTIVE R15, `(.L_x_192) ;  /* 0x000000000f0c7348 */ /* 0x000fea0003c00000 */
[----:B------:R-:W-:Y:S02]  /*7d30*/  ELECT P6, UR62, PT ;  /* 0x00000000003e782f */ /* 0x000fe400038c0000 */
[----:B------:R-:W-:Y:S01]  /*7d40*/  MOV R14, UR62 ;  /* 0x0000003e000e7c02 */ /* 0x000fe20008000f00 */
[----:B------:R-:W-:Y:S10]  /*7d50*/  ENDCOLLECTIVE ;  /* 0x000000000000791b */ /* 0x000ff40003800000 */
.L_x_192:
[----:B------:R-:W-:Y:S05]  /*7d60*/  BSYNC B0 ;  /* 0x0000000000007941 */ /* 0x000fea0003800000 */
.L_x_191:
[----:B------:R-:W-:Y:S05]  /*7d70*/  BRA `(.L_x_193) ;  /* 0xfffffff800f47947 */ /* 0x000fea000383ffff */
.L_x_184:
[----:B0-----:R0:W1:Y:S02]  /*7d80*/  SYNCS.PHASECHK.TRANS64.TRYWAIT P0, [R7+URZ], R2 ;  /* 0x00000002070075a7 */ /* 0x001064000800017f */
[----:B-1----:R-:W-:Y:S05]  /*7d90*/  @!P0 NANOSLEEP.SYNCS 0x989680 ;  /* 0x009896800000895d */ /* 0x002fea0003900000 */
[----:B------:R-:W1:Y:S02]  /*7da0*/  @!P0 SYNCS.PHASECHK.TRANS64 P0, [R7+URZ], R2 ;  /* 0x00000002070085a7 */ /* 0x000e64000800007f */
[----:B-1----:R-:W-:Y:S05]  /*7db0*/  @!P0 BRA `(.L_x_184) ;  /* 0xfffffffc00f08947 */ /* 0x002fea000383ffff */
[----:B------:R-:W-:Y:S05]  /*7dc0*/  BRA `(.L_x_194) ;  /* 0xfffffffc00347947 */ /* 0x000fea000383ffff */
.L_x_185:
[----:B0-----:R0:W1:Y:S02]  /*7dd0*/  SYNCS.PHASECHK.TRANS64.TRYWAIT P0, [R9+URZ], R4 ;  /* 0x00000004090075a7 */ /* 0x001064000800017f */
[----:B-1----:R-:W-:Y:S05]  /*7de0*/  @!P0 NANOSLEEP.SYNCS 0x989680 ;  /* 0x009896800000895d */ /* 0x002fea0003900000 */
[----:B------:R-:W1:Y:S02]  /*7df0*/  @!P0 SYNCS.PHASECHK.TRANS64 P0, [R9+URZ], R4 ;  /* 0x00000004090085a7 */ /* 0x000e64000800007f */
[----:B-1----:R-:W-:Y:S05]  /*7e00*/  @!P0 BRA `(.L_x_185) ;  /* 0xfffffffc00f08947 */ /* 0x002fea000383ffff */
[----:B------:R-:W-:Y:S05]  /*7e10*/  BRA `(.L_x_195) ;  /* 0xfffffffc003c7947 */ /* 0x000fea000383ffff */
.L_x_196:
[----:B------:R-:W-:-:S00]  /*7e20*/  BRA `(.L_x_196) ;  /* 0xfffffffc00fc7947 */ /* 0x000fc0000383ffff */
[----:B------:R-:W-:-:S00]  /*7e30*/  NOP ;  /* 0x0000000000007918 */ /* 0x000fc00000000000 */
        /* <DEDUP_REMOVED lines=12> */
.L_x_197:


//--------------------- .nv.global.init           --------------------------
	.section	.nv.global.init,"aw",@progbits
.nv.global.init:
	.type		$str$22,@object
	.size		$str$22,($str$23 - $str$22)
$str$22:
        /*0000*/ 	.byte	0x6b, 0x5f, 0x74, 0x69, 0x6c, 0x65, 0x5f, 0x63, 0x6f, 0x75, 0x6e, 0x74, 0x20, 0x3e, 0x3d, 0x20
        /*0010*/ 	.byte	0x31, 0x00
	.type		$str$23,@object
	.size		$str$23,(__unnamed_1 - $str$23)
$str$23:
        /*0012*/ 	.byte	0x2f, 0x74, 0x6d, 0x70, 0x2f, 0x63, 0x75, 0x74, 0x6c, 0x61, 0x73, 0x73, 0x5f, 0x73, 0x77, 0x65
        /*0022*/ 	.byte	0x65, 0x70, 0x5f, 0x73, 0x72, 0x63, 0x2f, 0x69, 0x6e, 0x63, 0x6c, 0x75, 0x64, 0x65, 0x2f, 0x63
        /*0032*/ 	.byte	0x75, 0x74, 0x6c, 0x61, 0x73, 0x73, 0x2f, 0x67, 0x65, 0x6d, 0x6d, 0x2f, 0x63, 0x6f, 0x6c, 0x6c
        /*0042*/ 	.byte	0x65, 0x63, 0x74, 0x69, 0x76, 0x65, 0x2f, 0x73, 0x6d, 0x39, 0x30, 0x5f, 0x6d, 0x6d, 0x61, 0x5f
        /*0052*/ 	.byte	0x74, 0x6d, 0x61, 0x5f, 0x67, 0x6d, 0x6d, 0x61, 0x5f, 0x73, 0x73, 0x5f, 0x77, 0x61, 0x72, 0x70
        /*0062*/ 	.byte	0x73, 0x70, 0x65, 0x63, 0x69, 0x61, 0x6c, 0x69, 0x7a, 0x65, 0x64, 0x2e, 0x68, 0x70, 0x70, 0x00
	.type		__unnamed_1,@object
	.size		__unnamed_1,(.L_0 - __unnamed_1)
__unnamed_1:
        /*0072*/ 	.byte	0x76, 0x6f, 0x69, 0x64, 0x20, 0x63, 0x75, 0x74, 0x6c, 0x61, 0x73, 0x73, 0x3a, 0x3a, 0x67, 0x65
        /* <DEDUP_REMOVED lines=181> */
        /*0bd2*/ 	.byte	0x64, 0x65, 0x6e, 0x74, 0x69, 0x74, 0x79, 0x5d, 0x00
.L_0:


//--------------------- .nv.shared._ZN7cutlass13device_kernelINS_4gemm6kernel13GemmUniversalIN4cute5tupleIJiiiiEEENS1_10collective13CollectiveMmaINS1_34MainloopSm90TmaGmmaWarpSpecializedILi3ENS5_IJNS4_1CILi2EEESB_NSA_ILi1EEEEEENS1_35KernelTmaWarpSpecializedCooperativeEEENS5_IJNSA_ILi128EEESG_NSA_ILi32EEEEEENS_10bfloat16_tENS5_IJlSC_lEEESJ_SK_NS4_8TiledMMAINS4_8MMA_AtomIJNS4_4SM904GMMA28MMA_64x128x16_F32BF16BF16_SSILNSO_5MajorE0ELSQ_0ELNSO_7ScaleInE1ELSR_1EEEEEENS4_6LayoutINS5_IJSB_SC_SC_EEENS5_IJSC_NSA_ILi0EEESW_EEEEENS5_IJNS4_10UnderscoreESZ_SZ_EEEEENS4_23SM90_TMA_LOAD_MULTICASTENS4_14ComposedLayoutINS4_7SwizzleILi2ELi4ELi3EEENS4_18smem_ptr_flag_bitsILi16EEENSU_INS5_IJNSA_ILi8EEESH_EEENS5_IJSH_SC_EEEEEEEvNS4_8identityES12_S1C_vS1D_EENS_8epilogue10collective6detail29Sm90TmaWarpSpecializedAdapterINS1G_15DefaultEpilogueISJ_SK_SK_NS1F_6thread17LinearCombinationISJ_Li1EffLNS1K_9ScaleType4KindE0ELNS_15FloatRoundStyleE2ESJ_EENS1_15EpilogueDefaultEEEEEvvEEEEvNT_6ParamsE --------------------------
	.section	.nv.shared._ZN7cutlass13device_kernelINS_4gemm6kernel13GemmUniversalIN4cute5tupleIJiiiiEEENS1_10collective13CollectiveMmaINS1_34MainloopSm90TmaGmmaWarpSpecializedILi3ENS5_IJNS4_1CILi2EEESB_NSA_ILi1EEEEEENS1_35KernelTmaWarpSpecializedCooperativeEEENS5_IJNSA_ILi128EEESG_NSA_ILi32EEEEEENS_10bfloat16_tENS5_IJlSC_lEEESJ_SK_NS4_8TiledMMAINS4_8MMA_AtomIJNS4_4SM904GMMA28MMA_64x128x16_F32BF16BF16_SSILNSO_5MajorE0ELSQ_0ELNSO_7ScaleInE1ELSR_1EEEEEENS4_6LayoutINS5_IJSB_SC_SC_EEENS5_IJSC_NSA_ILi0EEESW_EEEEENS5_IJNS4_10UnderscoreESZ_SZ_EEEEENS4_23SM90_TMA_LOAD_MULTICASTENS4_14ComposedLayoutINS4_7SwizzleILi2ELi4ELi3EEENS4_18smem_ptr_flag_bitsILi16EEENSU_INS5_IJNSA_ILi8EEESH_EEENS5_IJSH_SC_EEEEEEEvNS4_8identityES12_S1C_vS1D_EENS_8epilogue10collective6detail29Sm90TmaWarpSpecializedAdapterINS1G_15DefaultEpilogueISJ_SK_SK_NS1F_6thread17LinearCombinationISJ_Li1EffLNS1K_9ScaleType4KindE0ELNS_15FloatRoundStyleE2ESJ_EENS1_15EpilogueDefaultEEEEEvvEEEEvNT_6ParamsE,"aw",@nobits
	.sectionflags	@""
	.align	16
	.zero		1024


//--------------------- .nv.shared.reserved.0     --------------------------
	.section	.nv.shared.reserved.0,"aw",@nobits
	.weak		__nv_reservedSMEM_offset_0_alias
	.size		__nv_reservedSMEM_offset_0_alias, 0, 0
	.other		__nv_reservedSMEM_offset_0_alias,@"STO_CUDA_RESERVED_SHARED STV_DEFAULT"
__nv_reservedSMEM_offset_0_alias:
	.zero		0


//--------------------- .nv.global                --------------------------
	.section	.nv.global,"aw",@nobits
.nv.global:
	.type		_ZN39_INTERNAL_2a11c6e9_4_k_cu_467e8e2d_36314cute1_E,@object
	.size		_ZN39_INTERNAL_2a11c6e9_4_k_cu_467e8e2d_36314cute1_E,(_ZN39_INTERNAL_2a11c6e9_4_k_cu_467e8e2d_36314cuda3std3__45__cpo6cbeginE - _ZN39_INTERNAL_2a11c6e9_4_k_cu_467e8e2d_36314cute1_E)
_ZN39_INTERNAL_2a11c6e9_4_k_cu_467e8e2d_36314cute1_E:
	.zero		1
	.type		_ZN39_INTERNAL_2a11c6e9_4_k_cu_467e8e2d_36314cuda3std3__45__cpo6cbeginE,@object
	.size		_ZN39_INTERNAL_2a11c6e9_4_k_cu_467e8e2d_36314cuda3std3__45__cpo6cbeginE,(_ZN39_INTERNAL_2a11c6e9_4_k_cu_467e8e2d_36314cuda3std3__48in_placeE - _ZN39_INTERNAL_2a11c6e9_4_k_cu_467e8e2d_36314cuda3std3__45__cpo6cbeginE)
_ZN39_INTERNAL_2a11c6e9_4_k_cu_467e8e2d_36314cuda3std3__45__cpo6cbeginE:
	.zero		1
	.type		_ZN39_INTERNAL_2a11c6e9_4_k_cu_467e8e2d_36314cuda3std3__48in_placeE,@object
	.size		_ZN39_INTERNAL_2a11c6e9_4_k_cu_467e8e2d_36314cuda3std3__48in_placeE,(_ZN39_INTERNAL_2a11c6e9_4_k_cu_467e8e2d_36314cuda3std6ranges3__45__cpo9iter_moveE - _ZN39_INTERNAL_2a11c6e9_4_k_cu_467e8e2d_36314cuda3std3__48in_placeE)
_ZN39_INTERNAL_2a11c6e9_4_k_cu_467e8e2d_36314cuda3std3__48in_placeE:
	.zero		1
	.type		_ZN39_INTERNAL_2a11c6e9_4_k_cu_467e8e2d_36314cuda3std6ranges3__45__cpo9iter_moveE,@object
	.size		_ZN39_INTERNAL_2a11c6e9_4_k_cu_467e8e2d_36314cuda3std6ranges3__45__cpo9iter_moveE,(_ZN39_INTERNAL_2a11c6e9_4_k_cu_467e8e2d_36314cuda3std3__45__cpo5beginE - _ZN39_INTERNAL_2a11c6e9_4_k_cu_467e8e2d_36314cuda3std6ranges3__45__cpo9iter_moveE)
_ZN39_INTERNAL_2a11c6e9_4_k_cu_467e8e2d_36314cuda3std6ranges3__45__cpo9iter_moveE:
	.zero		1
	.type		_ZN39_INTERNAL_2a11c6e9_4_k_cu_467e8e2d_36314cuda3std3__45__cpo5beginE,@object
	.size		_ZN39_INTERNAL_2a11c6e9_4_k_cu_467e8e2d_36314cuda3std3__45__cpo5beginE,(_ZN39_INTERNAL_2a11c6e9_4_k_cu_467e8e2d_36314cuda3std3__441_GLOBAL__N__2a11c6e9_4_k_cu_467e8e2d_36316ignoreE - _ZN39_INTERNAL_2a11c6e9_4_k_cu_467e8e2d_36314cuda3std3__45__cpo5beginE)
_ZN39_INTERNAL_2a11c6e9_4_k_cu_467e8e2d_36314cuda3std3__45__cpo5beginE:
	.zero		1
	.type		_ZN39_INTERNAL_2a11c6e9_4_k_cu_467e8e2d_36314cuda3std3__441_GLOBAL__N__2a11c6e9_4_k_cu_467e8e2d_36316ignoreE,@object
	.size		_ZN39_INTERNAL_2a11c6e9_4_k_cu_467e8e2d_36314cuda3std3__441_GLOBAL__N__2a11c6e9_4_k_cu_467e8e2d_36316ignoreE,(_ZN39_INTERNAL_2a11c6e9_4_k_cu_467e8e2d_36314cute7productE - _ZN39_INTERNAL_2a11c6e9_4_k_cu_467e8e2d_36314cuda3std3__441_GLOBAL__N__2a11c6e9_4_k_cu_467e8e2d_36316ignoreE)
_ZN39_INTERNAL_2a11c6e9_4_k_cu_467e8e2d_36314cuda3std3__441_GLOBAL__N__2a11c6e9_4_k_cu_467e8e2d_36316ignoreE:
	.zero		1
	.type		_ZN39_INTERNAL_2a11c6e9_4_k_cu_467e8e2d_36314cute7productE,@object
	.size		_ZN39_INTERNAL_2a11c6e9_4_k_cu_467e8e2d_36314cute7productE,(_ZN39_INTERNAL_2a11c6e9_4_k_cu_467e8e2d_36314cuda3std3__45__cpo3endE - _ZN39_INTERNAL_2a11c6e9_4_k_cu_467e8e2d_36314cute7productE)
_ZN39_INTERNAL_2a11c6e9_4_k_cu_467e8e2d_36314cute7productE:
	.zero		1
	.type		_ZN39_INTERNAL_2a11c6e9_4_k_cu_467e8e2d_36314cuda3std3__45__cpo3endE,@object
	.size		_ZN39_INTERNAL_2a11c6e9_4_k_cu_467e8e2d_36314cuda3std3__45__cpo3endE,(_ZN39_INTERNAL_2a11c6e9_4_k_cu_467e8e2d_36314cuda3std3__419piecewise_constructE - _ZN39_INTERNAL_2a11c6e9_4_k_cu_467e8e2d_36314cuda3std3__45__cpo3endE)
_ZN39_INTERNAL_2a11c6e9_4_k_cu_467e8e2d_36314cuda3std3__45__cpo3endE:
	.zero		1
	.type		_ZN39_INTERNAL_2a11c6e9_4_k_cu_467e8e2d_36314cuda3std3__419piecewise_constructE,@object
	.size		_ZN39_INTERNAL_2a11c6e9_4_k_cu_467e8e2d_36314cuda3std3__419piecewise_constructE,(_ZN39_INTERNAL_2a11c6e9_4_k_cu_467e8e2d_36314cuda3std3__45__cpo4cendE - _ZN39_INTERNAL_2a11c6e9_4_k_cu_467e8e2d_36314cuda3std3__419piecewise_constructE)
_ZN39_INTERNAL_2a11c6e9_4_k_cu_467e8e2d_36314cuda3std3__419piecewise_constructE:
	.zero		1
	.type		_ZN39_INTERNAL_2a11c6e9_4_k_cu_467e8e2d_36314cuda3std3__45__cpo4cendE,@object
	.size		_ZN39_INTERNAL_2a11c6e9_4_k_cu_467e8e2d_36314cuda3std3__45__cpo4cendE,(_ZN39_INTERNAL_2a11c6e9_4_k_cu_467e8e2d_36314cuda3std6ranges3__45__cpo4swapE - _ZN39_INTERNAL_2a11c6e9_4_k_cu_467e8e2d_36314cuda3std3__45__cpo4cendE)
_ZN39_INTERNAL_2a11c6e9_4_k_cu_467e8e2d_36314cuda3std3__45__cpo4cendE:
	.zero		1
	.type		_ZN39_INTERNAL_2a11c6e9_4_k_cu_467e8e2d_36314cuda3std6ranges3__45__cpo4swapE,@object
	.size		_ZN39_INTERNAL_2a11c6e9_4_k_cu_467e8e2d_36314cuda3std6ranges3__45__cpo4swapE,(.L_8 - _ZN39_INTERNAL_2a11c6e9_4_k_cu_467e8e2d_36314cuda3std6ranges3__45__cpo4swapE)
_ZN39_INTERNAL_2a11c6e9_4_k_cu_467e8e2d_36314cuda3std6ranges3__45__cpo4swapE:
	.zero		1
.L_8:


//--------------------- .nv.constant0._ZN7cutlass13device_kernelINS_4gemm6kernel13GemmUniversalIN4cute5tupleIJiiiiEEENS1_10collective13CollectiveMmaINS1_34MainloopSm90TmaGmmaWarpSpecializedILi3ENS5_IJNS4_1CILi2EEESB_NSA_ILi1EEEEEENS1_35KernelTmaWarpSpecializedCooperativeEEENS5_IJNSA_ILi128EEESG_NSA_ILi32EEEEEENS_10bfloat16_tENS5_IJlSC_lEEESJ_SK_NS4_8TiledMMAINS4_8MMA_AtomIJNS4_4SM904GMMA28MMA_64x128x16_F32BF16BF16_SSILNSO_5MajorE0ELSQ_0ELNSO_7ScaleInE1ELSR_1EEEEEENS4_6LayoutINS5_IJSB_SC_SC_EEENS5_IJSC_NSA_ILi0EEESW_EEEEENS5_IJNS4_10UnderscoreESZ_SZ_EEEEENS4_23SM90_TMA_LOAD_MULTICASTENS4_14ComposedLayoutINS4_7SwizzleILi2ELi4ELi3EEENS4_18smem_ptr_flag_bitsILi16EEENSU_INS5_IJNSA_ILi8EEESH_EEENS5_IJSH_SC_EEEEEEEvNS4_8identityES12_S1C_vS1D_EENS_8epilogue10collective6detail29Sm90TmaWarpSpecializedAdapterINS1G_15DefaultEpilogueISJ_SK_SK_NS1F_6thread17LinearCombinationISJ_Li1EffLNS1K_9ScaleType4KindE0ELNS_15FloatRoundStyleE2ESJ_EENS1_15EpilogueDefaultEEEEEvvEEEEvNT_6ParamsE --------------------------
	.section	.nv.constant0._ZN7cutlass13device_kernelINS_4gemm6kernel13GemmUniversalIN4cute5tupleIJiiiiEEENS1_10collective13CollectiveMmaINS1_34MainloopSm90TmaGmmaWarpSpecializedILi3ENS5_IJNS4_1CILi2EEESB_NSA_ILi1EEEEEENS1_35KernelTmaWarpSpecializedCooperativeEEENS5_IJNSA_ILi128EEESG_NSA_ILi32EEEEEENS_10bfloat16_tENS5_IJlSC_lEEESJ_SK_NS4_8TiledMMAINS4_8MMA_AtomIJNS4_4SM904GMMA28MMA_64x128x16_F32BF16BF16_SSILNSO_5MajorE0ELSQ_0ELNSO_7ScaleInE1ELSR_1EEEEEENS4_6LayoutINS5_IJSB_SC_SC_EEENS5_IJSC_NSA_ILi0EEESW_EEEEENS5_IJNS4_10UnderscoreESZ_SZ_EEEEENS4_23SM90_TMA_LOAD_MULTICASTENS4_14ComposedLayoutINS4_7SwizzleILi2ELi4ELi3EEENS4_18smem_ptr_flag_bitsILi16EEENSU_INS5_IJNSA_ILi8EEESH_EEENS5_IJSH_SC_EEEEEEEvNS4_8identityES12_S1C_vS1D_EENS_8epilogue10collective6detail29Sm90TmaWarpSpecializedAdapterINS1G_15DefaultEpilogueISJ_SK_SK_NS1F_6thread17LinearCombinationISJ_Li1EffLNS1K_9ScaleType4KindE0ELNS_15FloatRoundStyleE2ESJ_EENS1_15EpilogueDefaultEEEEEvvEEEEvNT_6ParamsE,"a",@progbits
	.sectionflags	@""
	.align	4
.nv.constant0._ZN7cutlass13device_kernelINS_4gemm6kernel13GemmUniversalIN4cute5tupleIJiiiiEEENS1_10collective13CollectiveMmaINS1_34MainloopSm90TmaGmmaWarpSpecializedILi3ENS5_IJNS4_1CILi2EEESB_NSA_ILi1EEEEEENS1_35KernelTmaWarpSpecializedCooperativeEEENS5_IJNSA_ILi128EEESG_NSA_ILi32EEEEEENS_10bfloat16_tENS5_IJlSC_lEEESJ_SK_NS4_8TiledMMAINS4_8MMA_AtomIJNS4_4SM904GMMA28MMA_64x128x16_F32BF16BF16_SSILNSO_5MajorE0ELSQ_0ELNSO_7ScaleInE1ELSR_1EEEEEENS4_6LayoutINS5_IJSB_SC_SC_EEENS5_IJSC_NSA_ILi0EEESW_EEEEENS5_IJNS4_10UnderscoreESZ_SZ_EEEEENS4_23SM90_TMA_LOAD_MULTICASTENS4_14ComposedLayoutINS4_7SwizzleILi2ELi4ELi3EEENS4_18smem_ptr_flag_bitsILi16EEENSU_INS5_IJNSA_ILi8EEESH_EEENS5_IJSH_SC_EEEEEEEvNS4_8identityES12_S1C_vS1D_EENS_8epilogue10collective6detail29Sm90TmaWarpSpecializedAdapterINS1G_15DefaultEpilogueISJ_SK_SK_NS1F_6thread17LinearCombinationISJ_Li1EffLNS1K_9ScaleType4KindE0ELNS_15FloatRoundStyleE2ESJ_EENS1_15EpilogueDefaultEEEEEvvEEEEvNT_6ParamsE:
	.zero		1664


//--------------------- SYMBOLS --------------------------

	.type		.nv.reservedSmem.offset0,@object
	.size		.nv.reservedSmem.offset0,0x4
	.type		__assertfail,@function
